	.target	sm_100a

	.elftype	@"ET_EXEC"


//--------------------- .note.nv.tkinfo           --------------------------
	.section	.note.nv.tkinfo,"",@"SHT_NOTE"
	.sectionflags	@"SHF_NOTE_NV_TKINFO"
	.tkinfo
        /*0018*/ 	.word	0x00000002
        /*0030*/ 	.string	""
        /*0030*/ 	.string	"ptxas"
        /*0030*/ 	.string	"Cuda compilation tools, release 13.0, V13.0.88"
        /*0030*/ 	.string	"Build cuda_13.0.r13.0/compiler.36424714_0"
        /*0030*/ 	.string	"-arch sm_100a -m 64 "



//--------------------- .note.nv.cuinfo           --------------------------
	.section	.note.nv.cuinfo,"",@"SHT_NOTE"
	.sectionflags	@"SHF_NOTE_NV_CUINFO"
        /*0018*/ 	.short	0x0002
        /*001a*/ 	.short	0x0064
        /*001c*/ 	.short	0x0082
	.zero		2


//--------------------- .nv.info                  --------------------------
	.section	.nv.info,"",@"SHT_CUDA_INFO"
	.align	4


	//----- nvinfo : EIATTR_REGCOUNT
	.align		4
        /*0000*/ 	.byte	0x04, 0x2f
        /*0002*/ 	.short	(.L_19 - .L_18)
	.align		4
.L_18:
        /*0004*/ 	.word	index@(_ZN7cutlass13device_kernelINS_4gemm6kernel13GemmUniversalIN4cute5tupleIJiiiiEEENS1_10collective13CollectiveMmaINS1_35MainloopSm100TmaUmmaWarpSpecializedILi20ELi2ELi4ENS5_IJNS4_1CILi4EEESB_NSA_ILi1EEEEEEEENS5_IJNSA_ILi256EEENSA_ILi64EEESG_EEEaNS5_IJlSC_lEEEaSI_NS4_8TiledMMAINS4_8MMA_AtomIJNS4_21SM100_MMA_S8_2x1SM_SSIaaiLi256ELi64ELNS4_4UMMA5MajorE0ELSN_0ELNSM_8SaturateE0EEEEEENS4_6LayoutINS5_IJSC_SC_SC_EEENS5_IJNSA_ILi0EEEST_ST_EEEEENS5_IJNS4_10UnderscoreESW_SW_EEEEENS4_28SM100_TMA_2SM_LOAD_MULTICASTENS4_14ComposedLayoutINS4_7SwizzleILi2ELi4ELi3EEENS4_18smem_ptr_flag_bitsILi8EEENSR_INS5_IJNSA_ILi8EEESG_EEENS5_IJSG_SC_EEEEEEEvNS4_8identityESZ_S19_vS1A_EENS_8epilogue10collective18CollectiveEpilogueINS1C_23Sm100TmaWarpSpecializedILi1ELi1ELi64ELb0ELb0EEEJNS5_IJNSA_ILi128EEESG_SG_EEENS5_IJNSR_IS1H_SC_EENSR_ISG_SC_EEEEEaSI_aSI_NS1C_6fusion15FusionCallbacksIS1G_NS1M_17LinearCombinationIaiaiLNS_15FloatRoundStyleE2EEES1I_S1L_JEEENS4_5SM1004TMEM4LOAD26SM100_TMEM_LOAD_32dp32b64xENS4_13SM90_TMA_LOADES19_NS4_39AutoVectorizingCopyWithAssumedAlignmentILi128EEENS4_14SM90_TMA_STOREES19_S1Y_S1Y_EEEvvEEEEvNT_6ParamsE)
        /*0008*/ 	.word	0x0000009d


	//----- nvinfo : EIATTR_FRAME_SIZE
	.align		4
.L_19:
        /*000c*/ 	.byte	0x04, 0x11
        /*000e*/ 	.short	(.L_21 - .L_20)
	.align		4
.L_20:
        /*0010*/ 	.word	index@($__internal_2_$__cuda_sm10x_tcgen05_guardrail_trap_unallocated_columns_being_dealloced)
        /*0014*/ 	.word	0x00000000


	//----- nvinfo : EIATTR_FRAME_SIZE
	.align		4
.L_21:
        /*0018*/ 	.byte	0x04, 0x11
        /*001a*/ 	.short	(.L_23 - .L_22)
	.align		4
.L_22:
        /*001c*/ 	.word	index@($__internal_1_$__cuda_sm10x_tcgen05_guardrail_trap_phase_invalid_during_alloc)
        /*0020*/ 	.word	0x00000000


	//----- nvinfo : EIATTR_FRAME_SIZE
	.align		4
.L_23:
        /*0024*/ 	.byte	0x04, 0x11
        /*0026*/ 	.short	(.L_25 - .L_24)
	.align		4
.L_24:
        /*0028*/ 	.word	index@($__internal_0_$__cuda_sm10x_tcgen05_guardrail_trap_col_being_dealloced_not_returned_by_alloc)
        /*002c*/ 	.word	0x00000000


	//----- nvinfo : EIATTR_FRAME_SIZE
	.align		4
.L_25:
        /*0030*/ 	.byte	0x04, 0x11
        /*0032*/ 	.short	(.L_27 - .L_26)
	.align		4
.L_26:
        /*0034*/ 	.word	index@(_ZN7cutlass13device_kernelINS_4gemm6kernel13GemmUniversalIN4cute5tupleIJiiiiEEENS1_10collective13CollectiveMmaINS1_35MainloopSm100TmaUmmaWarpSpecializedILi20ELi2ELi4ENS5_IJNS4_1CILi4EEESB_NSA_ILi1EEEEEEEENS5_IJNSA_ILi256EEENSA_ILi64EEESG_EEEaNS5_IJlSC_lEEEaSI_NS4_8TiledMMAINS4_8MMA_AtomIJNS4_21SM100_MMA_S8_2x1SM_SSIaaiLi256ELi64ELNS4_4UMMA5MajorE0ELSN_0ELNSM_8SaturateE0EEEEEENS4_6LayoutINS5_IJSC_SC_SC_EEENS5_IJNSA_ILi0EEEST_ST_EEEEENS5_IJNS4_10UnderscoreESW_SW_EEEEENS4_28SM100_TMA_2SM_LOAD_MULTICASTENS4_14ComposedLayoutINS4_7SwizzleILi2ELi4ELi3EEENS4_18smem_ptr_flag_bitsILi8EEENSR_INS5_IJNSA_ILi8EEESG_EEENS5_IJSG_SC_EEEEEEEvNS4_8identityESZ_S19_vS1A_EENS_8epilogue10collective18CollectiveEpilogueINS1C_23Sm100TmaWarpSpecializedILi1ELi1ELi64ELb0ELb0EEEJNS5_IJNSA_ILi128EEESG_SG_EEENS5_IJNSR_IS1H_SC_EENSR_ISG_SC_EEEEEaSI_aSI_NS1C_6fusion15FusionCallbacksIS1G_NS1M_17LinearCombinationIaiaiLNS_15FloatRoundStyleE2EEES1I_S1L_JEEENS4_5SM1004TMEM4LOAD26SM100_TMEM_LOAD_32dp32b64xENS4_13SM90_TMA_LOADES19_NS4_39AutoVectorizingCopyWithAssumedAlignmentILi128EEENS4_14SM90_TMA_STOREES19_S1Y_S1Y_EEEvvEEEEvNT_6ParamsE)
        /*0038*/ 	.word	0x00000000


	//----- nvinfo : EIATTR_MIN_STACK_SIZE
	.align		4
.L_27:
        /*003c*/ 	.byte	0x04, 0x12
        /*003e*/ 	.short	(.L_29 - .L_28)
	.align		4
.L_28:
        /*0040*/ 	.word	index@(_ZN7cutlass13device_kernelINS_4gemm6kernel13GemmUniversalIN4cute5tupleIJiiiiEEENS1_10collective13CollectiveMmaINS1_35MainloopSm100TmaUmmaWarpSpecializedILi20ELi2ELi4ENS5_IJNS4_1CILi4EEESB_NSA_ILi1EEEEEEEENS5_IJNSA_ILi256EEENSA_ILi64EEESG_EEEaNS5_IJlSC_lEEEaSI_NS4_8TiledMMAINS4_8MMA_AtomIJNS4_21SM100_MMA_S8_2x1SM_SSIaaiLi256ELi64ELNS4_4UMMA5MajorE0ELSN_0ELNSM_8SaturateE0EEEEEENS4_6LayoutINS5_IJSC_SC_SC_EEENS5_IJNSA_ILi0EEEST_ST_EEEEENS5_IJNS4_10UnderscoreESW_SW_EEEEENS4_28SM100_TMA_2SM_LOAD_MULTICASTENS4_14ComposedLayoutINS4_7SwizzleILi2ELi4ELi3EEENS4_18smem_ptr_flag_bitsILi8EEENSR_INS5_IJNSA_ILi8EEESG_EEENS5_IJSG_SC_EEEEEEEvNS4_8identityESZ_S19_vS1A_EENS_8epilogue10collective18CollectiveEpilogueINS1C_23Sm100TmaWarpSpecializedILi1ELi1ELi64ELb0ELb0EEEJNS5_IJNSA_ILi128EEESG_SG_EEENS5_IJNSR_IS1H_SC_EENSR_ISG_SC_EEEEEaSI_aSI_NS1C_6fusion15FusionCallbacksIS1G_NS1M_17LinearCombinationIaiaiLNS_15FloatRoundStyleE2EEES1I_S1L_JEEENS4_5SM1004TMEM4LOAD26SM100_TMEM_LOAD_32dp32b64xENS4_13SM90_TMA_LOADES19_NS4_39AutoVectorizingCopyWithAssumedAlignmentILi128EEENS4_14SM90_TMA_STOREES19_S1Y_S1Y_EEEvvEEEEvNT_6ParamsE)
        /*0044*/ 	.word	0x00000000
.L_29:


//--------------------- .nv.compat                --------------------------
	.section	.nv.compat,"",@"SHT_CUDA_COMPAT_INFO"
	.align	4
        /*0000*/ 	.byte	0x02, 0x09, 0x01, 0x00, 0x02, 0x02, 0x03, 0x00, 0x02, 0x05, 0x06, 0x00, 0x03, 0x07, 0x01, 0x01
        /*0010*/ 	.byte	0x02, 0x03, 0x01, 0x00, 0x02, 0x06, 0x01, 0x00, 0x04, 0x0b, 0x08, 0x00, 0x01, 0x00, 0x00, 0x00
        /*0020*/ 	.byte	0x00, 0x00, 0x00, 0x00


//--------------------- .nv.info._ZN7cutlass13device_kernelINS_4gemm6kernel13GemmUniversalIN4cute5tupleIJiiiiEEENS1_10collective13CollectiveMmaINS1_35MainloopSm100TmaUmmaWarpSpecializedILi20ELi2ELi4ENS5_IJNS4_1CILi4EEESB_NSA_ILi1EEEEEEEENS5_IJNSA_ILi256EEENSA_ILi64EEESG_EEEaNS5_IJlSC_lEEEaSI_NS4_8TiledMMAINS4_8MMA_AtomIJNS4_21SM100_MMA_S8_2x1SM_SSIaaiLi256ELi64ELNS4_4UMMA5MajorE0ELSN_0ELNSM_8SaturateE0EEEEEENS4_6LayoutINS5_IJSC_SC_SC_EEENS5_IJNSA_ILi0EEEST_ST_EEEEENS5_IJNS4_10UnderscoreESW_SW_EEEEENS4_28SM100_TMA_2SM_LOAD_MULTICASTENS4_14ComposedLayoutINS4_7SwizzleILi2ELi4ELi3EEENS4_18smem_ptr_flag_bitsILi8EEENSR_INS5_IJNSA_ILi8EEESG_EEENS5_IJSG_SC_EEEEEEEvNS4_8identityESZ_S19_vS1A_EENS_8epilogue10collective18CollectiveEpilogueINS1C_23Sm100TmaWarpSpecializedILi1ELi1ELi64ELb0ELb0EEEJNS5_IJNSA_ILi128EEESG_SG_EEENS5_IJNSR_IS1H_SC_EENSR_ISG_SC_EEEEEaSI_aSI_NS1C_6fusion15FusionCallbacksIS1G_NS1M_17LinearCombinationIaiaiLNS_15FloatRoundStyleE2EEES1I_S1L_JEEENS4_5SM1004TMEM4LOAD26SM100_TMEM_LOAD_32dp32b64xENS4_13SM90_TMA_LOADES19_NS4_39AutoVectorizingCopyWithAssumedAlignmentILi128EEENS4_14SM90_TMA_STOREES19_S1Y_S1Y_EEEvvEEEEvNT_6ParamsE --------------------------
	.section	.nv.info._ZN7cutlass13device_kernelINS_4gemm6kernel13GemmUniversalIN4cute5tupleIJiiiiEEENS1_10collective13CollectiveMmaINS1_35MainloopSm100TmaUmmaWarpSpecializedILi20ELi2ELi4ENS5_IJNS4_1CILi4EEESB_NSA_ILi1EEEEEEEENS5_IJNSA_ILi256EEENSA_ILi64EEESG_EEEaNS5_IJlSC_lEEEaSI_NS4_8TiledMMAINS4_8MMA_AtomIJNS4_21SM100_MMA_S8_2x1SM_SSIaaiLi256ELi64ELNS4_4UMMA5MajorE0ELSN_0ELNSM_8SaturateE0EEEEEENS4_6LayoutINS5_IJSC_SC_SC_EEENS5_IJNSA_ILi0EEEST_ST_EEEEENS5_IJNS4_10UnderscoreESW_SW_EEEEENS4_28SM100_TMA_2SM_LOAD_MULTICASTENS4_14ComposedLayoutINS4_7SwizzleILi2ELi4ELi3EEENS4_18smem_ptr_flag_bitsILi8EEENSR_INS5_IJNSA_ILi8EEESG_EEENS5_IJSG_SC_EEEEEEEvNS4_8identityESZ_S19_vS1A_EENS_8epilogue10collective18CollectiveEpilogueINS1C_23Sm100TmaWarpSpecializedILi1ELi1ELi64ELb0ELb0EEEJNS5_IJNSA_ILi128EEESG_SG_EEENS5_IJNSR_IS1H_SC_EENSR_ISG_SC_EEEEEaSI_aSI_NS1C_6fusion15FusionCallbacksIS1G_NS1M_17LinearCombinationIaiaiLNS_15FloatRoundStyleE2EEES1I_S1L_JEEENS4_5SM1004TMEM4LOAD26SM100_TMEM_LOAD_32dp32b64xENS4_13SM90_TMA_LOADES19_NS4_39AutoVectorizingCopyWithAssumedAlignmentILi128EEENS4_14SM90_TMA_STOREES19_S1Y_S1Y_EEEvvEEEEvNT_6ParamsE,"",@"SHT_CUDA_INFO"
	.sectionflags	@""
	.align	4


	//----- nvinfo : EIATTR_CUDA_API_VERSION
	.align		4
        /*0000*/ 	.byte	0x04, 0x37
        /*0002*/ 	.short	(.L_31 - .L_30)
.L_30:
        /*0004*/ 	.word	0x00000082


	//----- nvinfo : EIATTR_KPARAM_INFO
	.align		4
.L_31:
        /*0008*/ 	.byte	0x04, 0x17
        /*000a*/ 	.short	(.L_33 - .L_32)
.L_32:
        /*000c*/ 	.word	0x00000000
        /*0010*/ 	.short	0x0000
        /*0012*/ 	.short	0x0000
        /*0014*/ 	.byte	0x00, 0xf0, 0x01, 0x20


	//----- nvinfo : EIATTR_AT_ENTRY_FRAGMENTS
	.align		4
.L_33:
        /*0018*/ 	.byte	0x04, 0x4f
        /*001a*/ 	.short	(.L_35 - .L_34)


	//   ....[0]....
.L_34:
        /*001c*/ 	.word	0x00000007


	//----- nvinfo : EIATTR_RESERVED_SMEM_USED
	.align		4
.L_35:
        /*0020*/ 	.byte	0x01, 0x41
	.zero		2


	//----- nvinfo : EIATTR_SPARSE_MMA_MASK
	.align		4
        /*0024*/ 	.byte	0x03, 0x50
        /*0026*/ 	.short	0x0000


	//----- nvinfo : EIATTR_TCGEN05_2CTA_USED
	.align		4
        /*0028*/ 	.byte	0x01, 0x52
	.zero		2


	//----- nvinfo : EIATTR_MAXREG_COUNT
	.align		4
        /*002c*/ 	.byte	0x03, 0x1b
        /*002e*/ 	.short	0x00ff


	//----- nvinfo : EIATTR_NUM_BARRIERS
	.align		4
        /*0030*/ 	.byte	0x02, 0x4c
        /*0032*/ 	.byte	0x07
	.zero		1


	//----- nvinfo : EIATTR_EXTERNS
	.align		4
        /*0034*/ 	.byte	0x04, 0x0f
        /*0036*/ 	.short	(.L_37 - .L_36)


	//   ....[0]....
	.align		4
.L_36:
        /*0038*/ 	.word	index@(__assertfail)


	//----- nvinfo : EIATTR_MERCURY_ISA_VERSION
	.align		4
.L_37:
        /*003c*/ 	.byte	0x03, 0x5f
        /*003e*/ 	.short	0x0101


	//----- nvinfo : EIATTR_INT_WARP_WIDE_INSTR_OFFSETS
	.align		4
        /*0040*/ 	.byte	0x04, 0x31
        /*0042*/ 	.short	(.L_39 - .L_38)


	//   ....[0]....
.L_38:
        /*0044*/ 	.word	0x00000f50


	//   ....[1]....
        /*0048*/ 	.word	0x00000fd0


	//   ....[2]....
        /*004c*/ 	.word	0x00004e30


	//   ....[3]....
        /*0050*/ 	.word	0x00004e60


	//   ....[4]....
        /*0054*/ 	.word	0x00004eb0


	//   ....[5]....
        /*0058*/ 	.word	0x00005940


	//   ....[6]....
        /*005c*/ 	.word	0x000059f0


	//----- nvinfo : EIATTR_COOP_GROUP_MASK_REGIDS
	.align		4
.L_39:
        /*0060*/ 	.byte	0x04, 0x29
        /*0062*/ 	.short	(.L_41 - .L_40)


	//   ....[0]....
.L_40:
        /*0064*/ 	.word	0xffffffff


	//   ....[1]....
        /*0068*/ 	.word	0xffffffff


	//   ....[2]....
        /*006c*/ 	.word	0xffffffff


	//   ....[3]....
        /*0070*/ 	.word	0xffffffff


	//   ....[4]....
        /*0074*/ 	.word	0xffffffff


	//   ....[5]....
        /*0078*/ 	.word	0xffffffff


	//   ....[6]....
        /*007c*/ 	.word	0xffffffff


	//   ....[7]....
        /*0080*/ 	.word	0xffffffff


	//   ....[8]....
        /*0084*/ 	.word	0xffffffff


	//   ....[9]....
        /*0088*/ 	.word	0xffffffff


	//   ....[10]....
        /*008c*/ 	.word	0xffffffff


	//   ....[11]....
        /*0090*/ 	.word	0xffffffff


	//   ....[12]....
        /*0094*/ 	.word	0xffffffff


	//   ....[13]....
        /*0098*/ 	.word	0xffffffff


	//----- nvinfo : EIATTR_COOP_GROUP_INSTR_OFFSETS
	.align		4
.L_41:
        /*009c*/ 	.byte	0x04, 0x28
        /*009e*/ 	.short	(.L_43 - .L_42)


	//   ....[0]....
.L_42:
        /*00a0*/ 	.word	0x000000c0


	//   ....[1]....
        /*00a4*/ 	.word	0x00000500


	//   ....[2]....
        /*00a8*/ 	.word	0x000008f0


	//   ....[3]....
        /*00ac*/ 	.word	0x00000a20


	//   ....[4]....
        /*00b0*/ 	.word	0x00000b10


	//   ....[5]....
        /*00b4*/ 	.word	0x00000c70


	//   ....[6]....
        /*00b8*/ 	.word	0x00000e00


	//   ....[7]....
        /*00bc*/ 	.word	0x00001050


	//   ....[8]....
        /*00c0*/ 	.word	0x000025e0


	//   ....[9]....
        /*00c4*/ 	.word	0x00003d00


	//   ....[10]....
        /*00c8*/ 	.word	0x000041d0


	//   ....[11]....
        /*00cc*/ 	.word	0x00004200


	//   ....[12]....
        /*00d0*/ 	.word	0x00004d50


	//   ....[13]....
        /*00d4*/ 	.word	0x00004f50


	//----- nvinfo : EIATTR_VRC_CTA_INIT_COUNT
	.align		4
.L_43:
        /*00d8*/ 	.byte	0x02, 0x4a
        /*00da*/ 	.byte	0x80
	.zero		1


	//----- nvinfo : EIATTR_SYSCALL_OFFSETS
	.align		4
        /*00dc*/ 	.byte	0x04, 0x46
        /*00de*/ 	.short	(.L_45 - .L_44)


	//   ....[0]....
.L_44:
        /*00e0*/ 	.word	0x000064c0


	//   ....[1]....
        /*00e4*/ 	.word	0x00006600


	//   ....[2]....
        /*00e8*/ 	.word	0x00006db0


	//----- nvinfo : EIATTR_MBARRIER_INSTR_OFFSETS
	.align		4
.L_45:
        /*00ec*/ 	.byte	0x04, 0x39
        /*00ee*/ 	.short	(.L_47 - .L_46)


	//   ....[0]....
.L_46:
        /*00f0*/ 	.word	0x00000650
        /*00f4*/ 	.word	0x000000ff
        /*00f8*/ 	.word	0x00000000
        /*00fc*/ 	.short	0x0100
        /*00fe*/ 	.byte	0x06
	.zero		1


	//   ....[1]....
        /*0100*/ 	.word	0x00000660
        /*0104*/ 	.word	0x000000ff
        /*0108*/ 	.word	0x000000a0
        /*010c*/ 	.short	0x0100
        /*010e*/ 	.byte	0x06
	.zero		1


	//   ....[2]....
        /*0110*/ 	.word	0x00000670
        /*0114*/ 	.word	0x000000ff
        /*0118*/ 	.word	0x00000008
        /*011c*/ 	.short	0x0100
        /*011e*/ 	.byte	0x06
	.zero		1


	//   ....[3]....
        /*0120*/ 	.word	0x00000680
        /*0124*/ 	.word	0x000000ff
        /*0128*/ 	.word	0x000000a8
        /*012c*/ 	.short	0x0100
        /*012e*/ 	.byte	0x06
	.zero		1


	//   ....[4]....
        /*0130*/ 	.word	0x00000690
        /*0134*/ 	.word	0x000000ff
        /*0138*/ 	.word	0x00000010
        /*013c*/ 	.short	0x0100
        /*013e*/ 	.byte	0x06
	.zero		1


	//   ....[5]....
        /*0140*/ 	.word	0x000006a0
        /*0144*/ 	.word	0x000000ff
        /*0148*/ 	.word	0x000000b0
        /*014c*/ 	.short	0x0100
        /*014e*/ 	.byte	0x06
	.zero		1


	//   ....[6]....
        /*0150*/ 	.word	0x000006b0
        /*0154*/ 	.word	0x000000ff
        /*0158*/ 	.word	0x00000018
        /*015c*/ 	.short	0x0100
        /*015e*/ 	.byte	0x06
	.zero		1


	//   ....[7]....
        /*0160*/ 	.word	0x000006c0
        /*0164*/ 	.word	0x000000ff
        /*0168*/ 	.word	0x000000b8
        /*016c*/ 	.short	0x0100
        /*016e*/ 	.byte	0x06
	.zero		1


	//   ....[8]....
        /*0170*/ 	.word	0x000006d0
        /*0174*/ 	.word	0x000000ff
        /*0178*/ 	.word	0x00000020
        /*017c*/ 	.short	0x0100
        /*017e*/ 	.byte	0x06
	.zero		1


	//   ....[9]....
        /*0180*/ 	.word	0x000006e0
        /*0184*/ 	.word	0x000000ff
        /*0188*/ 	.word	0x000000c0
        /*018c*/ 	.short	0x0100
        /*018e*/ 	.byte	0x06
	.zero		1


	//   ....[10]....
        /*0190*/ 	.word	0x000006f0
        /*0194*/ 	.word	0x000000ff
        /*0198*/ 	.word	0x00000028
        /*019c*/ 	.short	0x0100
        /*019e*/ 	.byte	0x06
	.zero		1


	//   ....[11]....
        /*01a0*/ 	.word	0x00000700
        /*01a4*/ 	.word	0x000000ff
        /*01a8*/ 	.word	0x000000c8
        /*01ac*/ 	.short	0x0100
        /*01ae*/ 	.byte	0x06
	.zero		1


	//   ....[12]....
        /*01b0*/ 	.word	0x00000710
        /*01b4*/ 	.word	0x000000ff
        /*01b8*/ 	.word	0x00000030
        /*01bc*/ 	.short	0x0100
        /*01be*/ 	.byte	0x06
	.zero		1


	//   ....[13]....
        /*01c0*/ 	.word	0x00000720
        /*01c4*/ 	.word	0x000000ff
        /*01c8*/ 	.word	0x000000d0
        /*01cc*/ 	.short	0x0100
        /*01ce*/ 	.byte	0x06
	.zero		1


	//   ....[14]....
        /*01d0*/ 	.word	0x00000730
        /*01d4*/ 	.word	0x000000ff
        /*01d8*/ 	.word	0x00000038
        /*01dc*/ 	.short	0x0100
        /*01de*/ 	.byte	0x06
	.zero		1


	//   ....[15]....
        /*01e0*/ 	.word	0x00000740
        /*01e4*/ 	.word	0x000000ff
        /*01e8*/ 	.word	0x000000d8
        /*01ec*/ 	.short	0x0100
        /*01ee*/ 	.byte	0x06
	.zero		1


	//   ....[16]....
        /*01f0*/ 	.word	0x00000750
        /*01f4*/ 	.word	0x000000ff
        /*01f8*/ 	.word	0x00000040
        /*01fc*/ 	.short	0x0100
        /*01fe*/ 	.byte	0x06
	.zero		1


	//   ....[17]....
        /*0200*/ 	.word	0x00000760
        /*0204*/ 	.word	0x000000ff
        /*0208*/ 	.word	0x000000e0
        /*020c*/ 	.short	0x0100
        /*020e*/ 	.byte	0x06
	.zero		1


	//   ....[18]....
        /*0210*/ 	.word	0x00000770
        /*0214*/ 	.word	0x000000ff
        /*0218*/ 	.word	0x00000048
        /*021c*/ 	.short	0x0100
        /*021e*/ 	.byte	0x06
	.zero		1


	//   ....[19]....
        /*0220*/ 	.word	0x00000780
        /*0224*/ 	.word	0x000000ff
        /*0228*/ 	.word	0x000000e8
        /*022c*/ 	.short	0x0100
        /*022e*/ 	.byte	0x06
	.zero		1


	//   ....[20]....
        /*0230*/ 	.word	0x00000790
        /*0234*/ 	.word	0x000000ff
        /*0238*/ 	.word	0x00000050
        /*023c*/ 	.short	0x0100
        /*023e*/ 	.byte	0x06
	.zero		1


	//   ....[21]....
        /*0240*/ 	.word	0x000007a0
        /*0244*/ 	.word	0x000000ff
        /*0248*/ 	.word	0x000000f0
        /*024c*/ 	.short	0x0100
        /*024e*/ 	.byte	0x06
	.zero		1


	//   ....[22]....
        /*0250*/ 	.word	0x000007b0
        /*0254*/ 	.word	0x000000ff
        /*0258*/ 	.word	0x00000058
        /*025c*/ 	.short	0x0100
        /*025e*/ 	.byte	0x06
	.zero		1


	//   ....[23]....
        /*0260*/ 	.word	0x000007c0
        /*0264*/ 	.word	0x000000ff
        /*0268*/ 	.word	0x000000f8
        /*026c*/ 	.short	0x0100
        /*026e*/ 	.byte	0x06
	.zero		1


	//   ....[24]....
        /*0270*/ 	.word	0x000007d0
        /*0274*/ 	.word	0x000000ff
        /*0278*/ 	.word	0x00000060
        /*027c*/ 	.short	0x0100
        /*027e*/ 	.byte	0x06
	.zero		1


	//   ....[25]....
        /*0280*/ 	.word	0x000007e0
        /*0284*/ 	.word	0x000000ff
        /*0288*/ 	.word	0x00000100
        /*028c*/ 	.short	0x0100
        /*028e*/ 	.byte	0x06
	.zero		1


	//   ....[26]....
        /*0290*/ 	.word	0x000007f0
        /*0294*/ 	.word	0x000000ff
        /*0298*/ 	.word	0x00000068
        /*029c*/ 	.short	0x0100
        /*029e*/ 	.byte	0x06
	.zero		1


	//   ....[27]....
        /*02a0*/ 	.word	0x00000800
        /*02a4*/ 	.word	0x000000ff
        /*02a8*/ 	.word	0x00000108
        /*02ac*/ 	.short	0x0100
        /*02ae*/ 	.byte	0x06
	.zero		1


	//   ....[28]....
        /*02b0*/ 	.word	0x00000810
        /*02b4*/ 	.word	0x000000ff
        /*02b8*/ 	.word	0x00000070
        /*02bc*/ 	.short	0x0100
        /*02be*/ 	.byte	0x06
	.zero		1


	//   ....[29]....
        /*02c0*/ 	.word	0x00000820
        /*02c4*/ 	.word	0x000000ff
        /*02c8*/ 	.word	0x00000110
        /*02cc*/ 	.short	0x0100
        /*02ce*/ 	.byte	0x06
	.zero		1


	//   ....[30]....
        /*02d0*/ 	.word	0x00000830
        /*02d4*/ 	.word	0x000000ff
        /*02d8*/ 	.word	0x00000078
        /*02dc*/ 	.short	0x0100
        /*02de*/ 	.byte	0x06
	.zero		1


	//   ....[31]....
        /*02e0*/ 	.word	0x00000840
        /*02e4*/ 	.word	0x000000ff
        /*02e8*/ 	.word	0x00000118
        /*02ec*/ 	.short	0x0100
        /*02ee*/ 	.byte	0x06
	.zero		1


	//   ....[32]....
        /*02f0*/ 	.word	0x00000850
        /*02f4*/ 	.word	0x000000ff
        /*02f8*/ 	.word	0x00000080
        /*02fc*/ 	.short	0x0100
        /*02fe*/ 	.byte	0x06
	.zero		1


	//   ....[33]....
        /*0300*/ 	.word	0x00000860
        /*0304*/ 	.word	0x000000ff
        /*0308*/ 	.word	0x00000120
        /*030c*/ 	.short	0x0100
        /*030e*/ 	.byte	0x06
	.zero		1


	//   ....[34]....
        /*0310*/ 	.word	0x00000870
        /*0314*/ 	.word	0x000000ff
        /*0318*/ 	.word	0x00000088
        /*031c*/ 	.short	0x0100
        /*031e*/ 	.byte	0x06
	.zero		1


	//   ....[35]....
        /*0320*/ 	.word	0x00000880
        /*0324*/ 	.word	0x000000ff
        /*0328*/ 	.word	0x00000128
        /*032c*/ 	.short	0x0100
        /*032e*/ 	.byte	0x06
	.zero		1


	//   ....[36]....
        /*0330*/ 	.word	0x00000890
        /*0334*/ 	.word	0x000000ff
        /*0338*/ 	.word	0x00000090
        /*033c*/ 	.short	0x0100
        /*033e*/ 	.byte	0x06
	.zero		1


	//   ....[37]....
        /*0340*/ 	.word	0x000008a0
        /*0344*/ 	.word	0x000000ff
        /*0348*/ 	.word	0x00000130
        /*034c*/ 	.short	0x0100
        /*034e*/ 	.byte	0x06
	.zero		1


	//   ....[38]....
        /*0350*/ 	.word	0x000008b0
        /*0354*/ 	.word	0x000000ff
        /*0358*/ 	.word	0x00000098
        /*035c*/ 	.short	0x0100
        /*035e*/ 	.byte	0x06
	.zero		1


	//   ....[39]....
        /*0360*/ 	.word	0x000008c0
        /*0364*/ 	.word	0x000000ff
        /*0368*/ 	.word	0x00000138
        /*036c*/ 	.short	0x0100
        /*036e*/ 	.byte	0x06
	.zero		1


	//   ....[40]....
        /*0370*/ 	.word	0x000009f0
        /*0374*/ 	.word	0x000000ff
        /*0378*/ 	.word	0x00000140
        /*037c*/ 	.short	0x0100
        /*037e*/ 	.byte	0x06
	.zero		1


	//   ....[41]....
        /*0380*/ 	.word	0x00000a00
        /*0384*/ 	.word	0x000000ff
        /*0388*/ 	.word	0x00000148
        /*038c*/ 	.short	0x0100
        /*038e*/ 	.byte	0x06
	.zero		1


	//   ....[42]....
        /*0390*/ 	.word	0x00000ae0
        /*0394*/ 	.word	0x000000ff
        /*0398*/ 	.word	0x00000150
        /*039c*/ 	.short	0x0100
        /*039e*/ 	.byte	0x05
	.zero		1


	//   ....[43]....
        /*03a0*/ 	.word	0x00000af0
        /*03a4*/ 	.word	0x000000ff
        /*03a8*/ 	.word	0x00000158
        /*03ac*/ 	.short	0x0100
        /*03ae*/ 	.byte	0x05
	.zero		1


	//   ....[44]....
        /*03b0*/ 	.word	0x00000c20
        /*03b4*/ 	.word	0x000000ff
        /*03b8*/ 	.word	0x00000160
        /*03bc*/ 	.short	0x0100
        /*03be*/ 	.byte	0x05
	.zero		1


	//   ....[45]....
        /*03c0*/ 	.word	0x00000c30
        /*03c4*/ 	.word	0x000000ff
        /*03c8*/ 	.word	0x00000170
        /*03cc*/ 	.short	0x0100
        /*03ce*/ 	.byte	0x05
	.zero		1


	//   ....[46]....
        /*03d0*/ 	.word	0x00000c40
        /*03d4*/ 	.word	0x000000ff
        /*03d8*/ 	.word	0x00000168
        /*03dc*/ 	.short	0x0100
        /*03de*/ 	.byte	0x05
	.zero		1


	//   ....[47]....
        /*03e0*/ 	.word	0x00000c50
        /*03e4*/ 	.word	0x000000ff
        /*03e8*/ 	.word	0x00000178
        /*03ec*/ 	.short	0x0100
        /*03ee*/ 	.byte	0x05
	.zero		1


	//   ....[48]....
        /*03f0*/ 	.word	0x00000d70
        /*03f4*/ 	.word	0x000000ff
        /*03f8*/ 	.word	0x00000180
        /*03fc*/ 	.short	0x0100
        /*03fe*/ 	.byte	0x06
	.zero		1


	//   ....[49]....
        /*0400*/ 	.word	0x00000d80
        /*0404*/ 	.word	0x000000ff
        /*0408*/ 	.word	0x000001a0
        /*040c*/ 	.short	0x0100
        /*040e*/ 	.byte	0x06
	.zero		1


	//   ....[50]....
        /*0410*/ 	.word	0x00000d90
        /*0414*/ 	.word	0x000000ff
        /*0418*/ 	.word	0x00000188
        /*041c*/ 	.short	0x0100
        /*041e*/ 	.byte	0x06
	.zero		1


	//   ....[51]....
        /*0420*/ 	.word	0x00000da0
        /*0424*/ 	.word	0x000000ff
        /*0428*/ 	.word	0x000001a8
        /*042c*/ 	.short	0x0100
        /*042e*/ 	.byte	0x06
	.zero		1


	//   ....[52]....
        /*0430*/ 	.word	0x00000db0
        /*0434*/ 	.word	0x000000ff
        /*0438*/ 	.word	0x00000190
        /*043c*/ 	.short	0x0100
        /*043e*/ 	.byte	0x06
	.zero		1


	//   ....[53]....
        /*0440*/ 	.word	0x00000dc0
        /*0444*/ 	.word	0x000000ff
        /*0448*/ 	.word	0x000001b0
        /*044c*/ 	.short	0x0100
        /*044e*/ 	.byte	0x06
	.zero		1


	//   ....[54]....
        /*0450*/ 	.word	0x00000dd0
        /*0454*/ 	.word	0x000000ff
        /*0458*/ 	.word	0x00000198
        /*045c*/ 	.short	0x0100
        /*045e*/ 	.byte	0x06
	.zero		1


	//   ....[55]....
        /*0460*/ 	.word	0x00000de0
        /*0464*/ 	.word	0x000000ff
        /*0468*/ 	.word	0x000001b8
        /*046c*/ 	.short	0x0100
        /*046e*/ 	.byte	0x06
	.zero		1


	//   ....[56]....
        /*0470*/ 	.word	0x00000ed0
        /*0474*/ 	.word	0x000000ff
        /*0478*/ 	.word	0x000001c0
        /*047c*/ 	.short	0x0100
        /*047e*/ 	.byte	0x05
	.zero		1


	//   ....[57]....
        /*0480*/ 	.word	0x00000ee0
        /*0484*/ 	.word	0x000000ff
        /*0488*/ 	.word	0x000001d0
        /*048c*/ 	.short	0x0100
        /*048e*/ 	.byte	0x05
	.zero		1


	//   ....[58]....
        /*0490*/ 	.word	0x00000ef0
        /*0494*/ 	.word	0x000000ff
        /*0498*/ 	.word	0x000001c8
        /*049c*/ 	.short	0x0100
        /*049e*/ 	.byte	0x05
	.zero		1


	//   ....[59]....
        /*04a0*/ 	.word	0x00000f00
        /*04a4*/ 	.word	0x000000ff
        /*04a8*/ 	.word	0x000001d8
        /*04ac*/ 	.short	0x0100
        /*04ae*/ 	.byte	0x05
	.zero		1


	//   ....[60]....
        /*04b0*/ 	.word	0x00001000
        /*04b4*/ 	.word	0x000000ff
        /*04b8*/ 	.word	0x000001e0
        /*04bc*/ 	.short	0x0100
        /*04be*/ 	.byte	0x04
	.zero		1


	//   ....[61]....
        /*04c0*/ 	.word	0x00001de0
        /*04c4*/ 	.word	0x00000000
        /*04c8*/ 	.word	0x000001d0
        /*04cc*/ 	.short	0x010a
        /*04ce*/ 	.byte	0xff
	.zero		1


	//   ....[62]....
        /*04d0*/ 	.word	0x00001e10
        /*04d4*/ 	.word	0x00000000
        /*04d8*/ 	.word	0x000001c0
        /*04dc*/ 	.short	0x0101
        /*04de*/ 	.byte	0xff
	.zero		1


	//   ....[63]....
        /*04e0*/ 	.word	0x00001ef0
        /*04e4*/ 	.word	0x000000ff
        /*04e8*/ 	.word	0x000000a0
        /*04ec*/ 	.short	0x010a
        /*04ee*/ 	.byte	0x04
	.zero		1


	//   ....[64]....
        /*04f0*/ 	.word	0x00001fa0
        /*04f4*/ 	.word	0x000000ff
        /*04f8*/ 	.word	0x000000a0
        /*04fc*/ 	.short	0x010a
        /*04fe*/ 	.byte	0x21
	.zero		1


	//   ....[65]....
        /*0500*/ 	.word	0x00002160
        /*0504*/ 	.word	0x000000ff
        /*0508*/ 	.word	0x000000a0
        /*050c*/ 	.short	0x010a
        /*050e*/ 	.byte	0x04
	.zero		1


	//   ....[66]....
        /*0510*/ 	.word	0x00002270
        /*0514*/ 	.word	0x000000ff
        /*0518*/ 	.word	0x00000158
        /*051c*/ 	.short	0x0101
        /*051e*/ 	.byte	0x1a
	.zero		1


	//   ....[67]....
        /*0520*/ 	.word	0x00002290
        /*0524*/ 	.word	0x000000ff
        /*0528*/ 	.word	0x000000a0
        /*052c*/ 	.short	0x010a
        /*052e*/ 	.byte	0x05
	.zero		1


	//   ....[68]....
        /*0530*/ 	.word	0x00002310
        /*0534*/ 	.word	0x000000ff
        /*0538*/ 	.word	0x000000a0
        /*053c*/ 	.short	0x010a
        /*053e*/ 	.byte	0x11
	.zero		1


	//   ....[69]....
        /*0540*/ 	.word	0x000024a0
        /*0544*/ 	.word	0x000000ff
        /*0548*/ 	.word	0x000000a0
        /*054c*/ 	.short	0x010a
        /*054e*/ 	.byte	0x05
	.zero		1


	//   ....[70]....
        /*0550*/ 	.word	0x00002610
        /*0554*/ 	.word	0x00000003
        /*0558*/ 	.word	0x00000160
        /*055c*/ 	.short	0x010a
        /*055e*/ 	.byte	0xff
	.zero		1


	//   ....[71]....
        /*0560*/ 	.word	0x00002760
        /*0564*/ 	.word	0x00000000
        /*0568*/ 	.word	0x00000000
        /*056c*/ 	.short	0x0101
        /*056e*/ 	.byte	0xff
	.zero		1


	//   ....[72]....
        /*0570*/ 	.word	0x00002c80
        /*0574*/ 	.word	0x000000ff
        /*0578*/ 	.word	0x00000000
        /*057c*/ 	.short	0x010a
        /*057e*/ 	.byte	0x04
	.zero		1


	//   ....[73]....
        /*0580*/ 	.word	0x00002d10
        /*0584*/ 	.word	0x000000ff
        /*0588*/ 	.word	0x00000000
        /*058c*/ 	.short	0x010a
        /*058e*/ 	.byte	0x04
	.zero		1


	//   ....[74]....
        /*0590*/ 	.word	0x00002da0
        /*0594*/ 	.word	0x000000ff
        /*0598*/ 	.word	0x00000000
        /*059c*/ 	.short	0x010a
        /*059e*/ 	.byte	0x04
	.zero		1


	//   ....[75]....
        /*05a0*/ 	.word	0x00002e30
        /*05a4*/ 	.word	0x000000ff
        /*05a8*/ 	.word	0x00000000
        /*05ac*/ 	.short	0x010a
        /*05ae*/ 	.byte	0x04
	.zero		1


	//   ....[76]....
        /*05b0*/ 	.word	0x00002ec0
        /*05b4*/ 	.word	0x000000ff
        /*05b8*/ 	.word	0x00000000
        /*05bc*/ 	.short	0x010a
        /*05be*/ 	.byte	0x04
	.zero		1


	//   ....[77]....
        /*05c0*/ 	.word	0x00002f50
        /*05c4*/ 	.word	0x000000ff
        /*05c8*/ 	.word	0x00000000
        /*05cc*/ 	.short	0x010a
        /*05ce*/ 	.byte	0x04
	.zero		1


	//   ....[78]....
        /*05d0*/ 	.word	0x00002fe0
        /*05d4*/ 	.word	0x000000ff
        /*05d8*/ 	.word	0x00000000
        /*05dc*/ 	.short	0x010a
        /*05de*/ 	.byte	0x04
	.zero		1


	//   ....[79]....
        /*05e0*/ 	.word	0x00003070
        /*05e4*/ 	.word	0x000000ff
        /*05e8*/ 	.word	0x00000000
        /*05ec*/ 	.short	0x010a
        /*05ee*/ 	.byte	0x04
	.zero		1


	//   ....[80]....
        /*05f0*/ 	.word	0x00003100
        /*05f4*/ 	.word	0x000000ff
        /*05f8*/ 	.word	0x00000000
        /*05fc*/ 	.short	0x010a
        /*05fe*/ 	.byte	0x04
	.zero		1


	//   ....[81]....
        /*0600*/ 	.word	0x00003190
        /*0604*/ 	.word	0x000000ff
        /*0608*/ 	.word	0x00000000
        /*060c*/ 	.short	0x010a
        /*060e*/ 	.byte	0x04
	.zero		1


	//   ....[82]....
        /*0610*/ 	.word	0x00003220
        /*0614*/ 	.word	0x000000ff
        /*0618*/ 	.word	0x00000000
        /*061c*/ 	.short	0x010a
        /*061e*/ 	.byte	0x04
	.zero		1


	//   ....[83]....
        /*0620*/ 	.word	0x000032b0
        /*0624*/ 	.word	0x000000ff
        /*0628*/ 	.word	0x00000000
        /*062c*/ 	.short	0x010a
        /*062e*/ 	.byte	0x04
	.zero		1


	//   ....[84]....
        /*0630*/ 	.word	0x00003340
        /*0634*/ 	.word	0x000000ff
        /*0638*/ 	.word	0x00000000
        /*063c*/ 	.short	0x010a
        /*063e*/ 	.byte	0x04
	.zero		1


	//   ....[85]....
        /*0640*/ 	.word	0x000033d0
        /*0644*/ 	.word	0x000000ff
        /*0648*/ 	.word	0x00000000
        /*064c*/ 	.short	0x010a
        /*064e*/ 	.byte	0x04
	.zero		1


	//   ....[86]....
        /*0650*/ 	.word	0x00003460
        /*0654*/ 	.word	0x000000ff
        /*0658*/ 	.word	0x00000000
        /*065c*/ 	.short	0x010a
        /*065e*/ 	.byte	0x04
	.zero		1


	//   ....[87]....
        /*0660*/ 	.word	0x000034f0
        /*0664*/ 	.word	0x000000ff
        /*0668*/ 	.word	0x00000000
        /*066c*/ 	.short	0x010a
        /*066e*/ 	.byte	0x04
	.zero		1


	//   ....[88]....
        /*0670*/ 	.word	0x00003580
        /*0674*/ 	.word	0x000000ff
        /*0678*/ 	.word	0x00000000
        /*067c*/ 	.short	0x010a
        /*067e*/ 	.byte	0x04
	.zero		1


	//   ....[89]....
        /*0680*/ 	.word	0x00003610
        /*0684*/ 	.word	0x000000ff
        /*0688*/ 	.word	0x00000000
        /*068c*/ 	.short	0x010a
        /*068e*/ 	.byte	0x04
	.zero		1


	//   ....[90]....
        /*0690*/ 	.word	0x000036a0
        /*0694*/ 	.word	0x000000ff
        /*0698*/ 	.word	0x00000000
        /*069c*/ 	.short	0x010a
        /*069e*/ 	.byte	0x04
	.zero		1


	//   ....[91]....
        /*06a0*/ 	.word	0x00003740
        /*06a4*/ 	.word	0x00000000
        /*06a8*/ 	.word	0x00000000
        /*06ac*/ 	.short	0x010a
        /*06ae*/ 	.byte	0xff
	.zero		1


	//   ....[92]....
        /*06b0*/ 	.word	0x00003860
        /*06b4*/ 	.word	0x00000002
        /*06b8*/ 	.word	0x000001c0
        /*06bc*/ 	.short	0x010a
        /*06be*/ 	.byte	0xff
	.zero		1


	//   ....[93]....
        /*06c0*/ 	.word	0x000038d0
        /*06c4*/ 	.word	0x00000002
        /*06c8*/ 	.word	0x00000000
        /*06cc*/ 	.short	0x0101
        /*06ce*/ 	.byte	0xff
	.zero		1


	//   ....[94]....
        /*06d0*/ 	.word	0x000038f0
        /*06d4*/ 	.word	0x000000ff
        /*06d8*/ 	.word	0x00000170
        /*06dc*/ 	.short	0x010a
        /*06de*/ 	.byte	0x05
	.zero		1


	//   ....[95]....
        /*06e0*/ 	.word	0x00003a10
        /*06e4*/ 	.word	0x00000002
        /*06e8*/ 	.word	0x00000160
        /*06ec*/ 	.short	0x010a
        /*06ee*/ 	.byte	0xff
	.zero		1


	//   ....[96]....
        /*06f0*/ 	.word	0x00003b10
        /*06f4*/ 	.word	0x00000002
        /*06f8*/ 	.word	0x00000000
        /*06fc*/ 	.short	0x0101
        /*06fe*/ 	.byte	0xff
	.zero		1


	//   ....[97]....
        /*0700*/ 	.word	0x00003ba0
        /*0704*/ 	.word	0x000000ff
        /*0708*/ 	.word	0x00000170
        /*070c*/ 	.short	0x0106
        /*070e*/ 	.byte	0x05
	.zero		1


	//   ....[98]....
        /*0710*/ 	.word	0x00003bc0
        /*0714*/ 	.word	0x000000ff
        /*0718*/ 	.word	0x00000170
        /*071c*/ 	.short	0x010a
        /*071e*/ 	.byte	0x05
	.zero		1


	//   ....[99]....
        /*0720*/ 	.word	0x00003c50
        /*0724*/ 	.word	0x000000ff
        /*0728*/ 	.word	0x00000170
        /*072c*/ 	.short	0x0106
        /*072e*/ 	.byte	0x04
	.zero		1


	//   ....[100]....
        /*0730*/ 	.word	0x00003c90
        /*0734*/ 	.word	0x00000000
        /*0738*/ 	.word	0x00000170
        /*073c*/ 	.short	0x010a
        /*073e*/ 	.byte	0xff
	.zero		1


	//   ....[101]....
        /*0740*/ 	.word	0x00003ed0
        /*0744*/ 	.word	0x000000ff
        /*0748*/ 	.word	0x00000008
        /*074c*/ 	.short	0x010a
        /*074e*/ 	.byte	0x04
	.zero		1


	//   ....[102]....
        /*0750*/ 	.word	0x00003ef0
        /*0754*/ 	.word	0x000000ff
        /*0758*/ 	.word	0x00000008
        /*075c*/ 	.short	0x010a
        /*075e*/ 	.byte	0x04
	.zero		1


	//   ....[103]....
        /*0760*/ 	.word	0x00004080
        /*0764*/ 	.word	0x000000ff
        /*0768*/ 	.word	0x00000008
        /*076c*/ 	.short	0x010a
        /*076e*/ 	.byte	0x04
	.zero		1


	//   ....[104]....
        /*0770*/ 	.word	0x000040a0
        /*0774*/ 	.word	0x000000ff
        /*0778*/ 	.word	0x00000008
        /*077c*/ 	.short	0x010a
        /*077e*/ 	.byte	0x04
	.zero		1


	//   ....[105]....
        /*0780*/ 	.word	0x00004160
        /*0784*/ 	.word	0x000000ff
        /*0788*/ 	.word	0x00000000
        /*078c*/ 	.short	0x0101
        /*078e*/ 	.byte	0x05
	.zero		1


	//   ....[106]....
        /*0790*/ 	.word	0x00004460
        /*0794*/ 	.word	0x00000000
        /*0798*/ 	.word	0x00000160
        /*079c*/ 	.short	0x010a
        /*079e*/ 	.byte	0xff
	.zero		1


	//   ....[107]....
        /*07a0*/ 	.word	0x00004520
        /*07a4*/ 	.word	0x00000000
        /*07a8*/ 	.word	0x00000000
        /*07ac*/ 	.short	0x0101
        /*07ae*/ 	.byte	0xff
	.zero		1


	//   ....[108]....
        /*07b0*/ 	.word	0x000045e0
        /*07b4*/ 	.word	0x000000ff
        /*07b8*/ 	.word	0x00000000
        /*07bc*/ 	.short	0x010a
        /*07be*/ 	.byte	0x04
	.zero		1


	//   ....[109]....
        /*07c0*/ 	.word	0x000045f0
        /*07c4*/ 	.word	0x000000ff
        /*07c8*/ 	.word	0x000001a0
        /*07cc*/ 	.short	0x010a
        /*07ce*/ 	.byte	0x08
	.zero		1


	//   ....[110]....
        /*07d0*/ 	.word	0x000046a0
        /*07d4*/ 	.word	0x000000ff
        /*07d8*/ 	.word	0x00000000
        /*07dc*/ 	.short	0x010a
        /*07de*/ 	.byte	0x07
	.zero		1


	//   ....[111]....
        /*07e0*/ 	.word	0x000047e0
        /*07e4*/ 	.word	0x000000ff
        /*07e8*/ 	.word	0x00000000
        /*07ec*/ 	.short	0x010a
        /*07ee*/ 	.byte	0x04
	.zero		1


	//   ....[112]....
        /*07f0*/ 	.word	0x00004a30
        /*07f4*/ 	.word	0x000000ff
        /*07f8*/ 	.word	0x00000000
        /*07fc*/ 	.short	0x010a
        /*07fe*/ 	.byte	0x07
	.zero		1


	//   ....[113]....
        /*0800*/ 	.word	0x00004ac0
        /*0804*/ 	.word	0x000000ff
        /*0808*/ 	.word	0x00000000
        /*080c*/ 	.short	0x010a
        /*080e*/ 	.byte	0x07
	.zero		1


	//   ....[114]....
        /*0810*/ 	.word	0x00004b50
        /*0814*/ 	.word	0x000000ff
        /*0818*/ 	.word	0x00000000
        /*081c*/ 	.short	0x010a
        /*081e*/ 	.byte	0x07
	.zero		1


	//   ....[115]....
        /*0820*/ 	.word	0x00004bf0
        /*0824*/ 	.word	0x00000000
        /*0828*/ 	.word	0x00000000
        /*082c*/ 	.short	0x010a
        /*082e*/ 	.byte	0xff
	.zero		1


	//   ....[116]....
        /*0830*/ 	.word	0x00004c30
        /*0834*/ 	.word	0x00000000
        /*0838*/ 	.word	0x00000000
        /*083c*/ 	.short	0x010a
        /*083e*/ 	.byte	0xff
	.zero		1


	//   ....[117]....
        /*0840*/ 	.word	0x00004ca0
        /*0844*/ 	.word	0x000000ff
        /*0848*/ 	.word	0x00000000
        /*084c*/ 	.short	0x0101
        /*084e*/ 	.byte	0x05
	.zero		1


	//   ....[118]....
        /*0850*/ 	.word	0x00004ce0
        /*0854*/ 	.word	0x000000ff
        /*0858*/ 	.word	0x000001e0
        /*085c*/ 	.short	0x010a
        /*085e*/ 	.byte	0x06
	.zero		1


	//   ....[119]....
        /*0860*/ 	.word	0x00004d40
        /*0864*/ 	.word	0x000000ff
        /*0868*/ 	.word	0x00000000
        /*086c*/ 	.short	0x0101
        /*086e*/ 	.byte	0x05
	.zero		1


	//   ....[120]....
        /*0870*/ 	.word	0x00005190
        /*0874*/ 	.word	0x00000007
        /*0878*/ 	.word	0x00000160
        /*087c*/ 	.short	0x010a
        /*087e*/ 	.byte	0xff
	.zero		1


	//   ....[121]....
        /*0880*/ 	.word	0x00005300
        /*0884*/ 	.word	0x00000000
        /*0888*/ 	.word	0x00000000
        /*088c*/ 	.short	0x0101
        /*088e*/ 	.byte	0xff
	.zero		1


	//   ....[122]....
        /*0890*/ 	.word	0x00005710
        /*0894*/ 	.word	0x000000ff
        /*0898*/ 	.word	0x00000158
        /*089c*/ 	.short	0x010a
        /*089e*/ 	.byte	0x13
	.zero		1


	//   ....[123]....
        /*08a0*/ 	.word	0x00005880
        /*08a4*/ 	.word	0x000000ff
        /*08a8*/ 	.word	0x00000148
        /*08ac*/ 	.short	0x010a
        /*08ae*/ 	.byte	0x13
	.zero		1


	//   ....[124]....
        /*08b0*/ 	.word	0x00005a90
        /*08b4*/ 	.word	0x000000ff
        /*08b8*/ 	.word	0x00000140
        /*08bc*/ 	.short	0x010b
        /*08be*/ 	.byte	0x13
	.zero		1


	//   ....[125]....
        /*08c0*/ 	.word	0x00005aa0
        /*08c4*/ 	.word	0x000000ff
        /*08c8*/ 	.word	0x00000000
        /*08cc*/ 	.short	0x0101
        /*08ce*/ 	.byte	0x36
	.zero		1


	//   ....[126]....
        /*08d0*/ 	.word	0x00005ae0
        /*08d4*/ 	.word	0x00000000
        /*08d8*/ 	.word	0x00000148
        /*08dc*/ 	.short	0x010a
        /*08de*/ 	.byte	0xff
	.zero		1


	//   ....[127]....
        /*08e0*/ 	.word	0x00005e20
        /*08e4*/ 	.word	0x00000003
        /*08e8*/ 	.word	0x00000160
        /*08ec*/ 	.short	0x010a
        /*08ee*/ 	.byte	0xff
	.zero		1


	//   ....[128]....
        /*08f0*/ 	.word	0x00005fa0
        /*08f4*/ 	.word	0x00000000
        /*08f8*/ 	.word	0x00000000
        /*08fc*/ 	.short	0x0101
        /*08fe*/ 	.byte	0xff
	.zero		1


	//   ....[129]....
        /*0900*/ 	.word	0x00006990
        /*0904*/ 	.word	0x000000ff
        /*0908*/ 	.word	0x00000140
        /*090c*/ 	.short	0x010a
        /*090e*/ 	.byte	0x39
	.zero		1


	//   ....[130]....
        /*0910*/ 	.word	0x000069a0
        /*0914*/ 	.word	0x00000095
        /*0918*/ 	.word	0x00000180
        /*091c*/ 	.short	0x010a
        /*091e*/ 	.byte	0xff
	.zero		1


	//   ....[131]....
        /*0920*/ 	.word	0x00006b30
        /*0924*/ 	.word	0x000000ff
        /*0928*/ 	.word	0x00000140
        /*092c*/ 	.short	0x010a
        /*092e*/ 	.byte	0x39
	.zero		1


	//   ....[132]....
        /*0930*/ 	.word	0x00006c30
        /*0934*/ 	.word	0x000000ff
        /*0938*/ 	.word	0x00000000
        /*093c*/ 	.short	0x0101
        /*093e*/ 	.byte	0x04
	.zero		1


	//   ....[133]....
        /*0940*/ 	.word	0x00006c90
        /*0944*/ 	.word	0x00000095
        /*0948*/ 	.word	0x00000180
        /*094c*/ 	.short	0x010a
        /*094e*/ 	.byte	0xff
	.zero		1


	//   ....[134]....
        /*0950*/ 	.word	0x00006fb0
        /*0954*/ 	.word	0x00000095
        /*0958*/ 	.word	0x00000000
        /*095c*/ 	.short	0x0101
        /*095e*/ 	.byte	0xff
	.zero		1


	//   ....[135]....
        /*0960*/ 	.word	0x000081d0
        /*0964*/ 	.word	0x00000000
        /*0968*/ 	.word	0x000001d0
        /*096c*/ 	.short	0x010a
        /*096e*/ 	.byte	0xff
	.zero		1


	//   ....[136]....
        /*0970*/ 	.word	0x00008230
        /*0974*/ 	.word	0x00000000
        /*0978*/ 	.word	0x000000a0
        /*097c*/ 	.short	0x010a
        /*097e*/ 	.byte	0xff
	.zero		1


	//   ....[137]....
        /*0980*/ 	.word	0x00008290
        /*0984*/ 	.word	0x00000000
        /*0988*/ 	.word	0x000000a0
        /*098c*/ 	.short	0x010a
        /*098e*/ 	.byte	0xff
	.zero		1


	//   ....[138]....
        /*0990*/ 	.word	0x000082e0
        /*0994*/ 	.word	0x00000003
        /*0998*/ 	.word	0x00000160
        /*099c*/ 	.short	0x010a
        /*099e*/ 	.byte	0xff
	.zero		1


	//   ....[139]....
        /*09a0*/ 	.word	0x00008340
        /*09a4*/ 	.word	0x00000000
        /*09a8*/ 	.word	0x00000000
        /*09ac*/ 	.short	0x010a
        /*09ae*/ 	.byte	0xff
	.zero		1


	//   ....[140]....
        /*09b0*/ 	.word	0x000083a0
        /*09b4*/ 	.word	0x00000000
        /*09b8*/ 	.word	0x00000000
        /*09bc*/ 	.short	0x010a
        /*09be*/ 	.byte	0xff
	.zero		1


	//   ....[141]....
        /*09c0*/ 	.word	0x00008400
        /*09c4*/ 	.word	0x00000000
        /*09c8*/ 	.word	0x00000000
        /*09cc*/ 	.short	0x010a
        /*09ce*/ 	.byte	0xff
	.zero		1


	//   ....[142]....
        /*09d0*/ 	.word	0x00008460
        /*09d4*/ 	.word	0x00000000
        /*09d8*/ 	.word	0x00000000
        /*09dc*/ 	.short	0x010a
        /*09de*/ 	.byte	0xff
	.zero		1


	//   ....[143]....
        /*09e0*/ 	.word	0x000084c0
        /*09e4*/ 	.word	0x00000000
        /*09e8*/ 	.word	0x00000000
        /*09ec*/ 	.short	0x010a
        /*09ee*/ 	.byte	0xff
	.zero		1


	//   ....[144]....
        /*09f0*/ 	.word	0x00008520
        /*09f4*/ 	.word	0x00000000
        /*09f8*/ 	.word	0x00000000
        /*09fc*/ 	.short	0x010a
        /*09fe*/ 	.byte	0xff
	.zero		1


	//   ....[145]....
        /*0a00*/ 	.word	0x00008580
        /*0a04*/ 	.word	0x00000000
        /*0a08*/ 	.word	0x00000000
        /*0a0c*/ 	.short	0x010a
        /*0a0e*/ 	.byte	0xff
	.zero		1


	//   ....[146]....
        /*0a10*/ 	.word	0x000085e0
        /*0a14*/ 	.word	0x00000000
        /*0a18*/ 	.word	0x00000000
        /*0a1c*/ 	.short	0x010a
        /*0a1e*/ 	.byte	0xff
	.zero		1


	//   ....[147]....
        /*0a20*/ 	.word	0x00008640
        /*0a24*/ 	.word	0x00000000
        /*0a28*/ 	.word	0x00000000
        /*0a2c*/ 	.short	0x010a
        /*0a2e*/ 	.byte	0xff
	.zero		1


	//   ....[148]....
        /*0a30*/ 	.word	0x000086a0
        /*0a34*/ 	.word	0x00000000
        /*0a38*/ 	.word	0x00000000
        /*0a3c*/ 	.short	0x010a
        /*0a3e*/ 	.byte	0xff
	.zero		1


	//   ....[149]....
        /*0a40*/ 	.word	0x00008700
        /*0a44*/ 	.word	0x00000000
        /*0a48*/ 	.word	0x00000000
        /*0a4c*/ 	.short	0x010a
        /*0a4e*/ 	.byte	0xff
	.zero		1


	//   ....[150]....
        /*0a50*/ 	.word	0x00008760
        /*0a54*/ 	.word	0x00000000
        /*0a58*/ 	.word	0x00000000
        /*0a5c*/ 	.short	0x010a
        /*0a5e*/ 	.byte	0xff
	.zero		1


	//   ....[151]....
        /*0a60*/ 	.word	0x000087c0
        /*0a64*/ 	.word	0x00000000
        /*0a68*/ 	.word	0x00000000
        /*0a6c*/ 	.short	0x010a
        /*0a6e*/ 	.byte	0xff
	.zero		1


	//   ....[152]....
        /*0a70*/ 	.word	0x00008820
        /*0a74*/ 	.word	0x00000000
        /*0a78*/ 	.word	0x00000000
        /*0a7c*/ 	.short	0x010a
        /*0a7e*/ 	.byte	0xff
	.zero		1


	//   ....[153]....
        /*0a80*/ 	.word	0x00008880
        /*0a84*/ 	.word	0x00000000
        /*0a88*/ 	.word	0x00000000
        /*0a8c*/ 	.short	0x010a
        /*0a8e*/ 	.byte	0xff
	.zero		1


	//   ....[154]....
        /*0a90*/ 	.word	0x000088e0
        /*0a94*/ 	.word	0x00000000
        /*0a98*/ 	.word	0x00000000
        /*0a9c*/ 	.short	0x010a
        /*0a9e*/ 	.byte	0xff
	.zero		1


	//   ....[155]....
        /*0aa0*/ 	.word	0x00008940
        /*0aa4*/ 	.word	0x00000000
        /*0aa8*/ 	.word	0x00000000
        /*0aac*/ 	.short	0x010a
        /*0aae*/ 	.byte	0xff
	.zero		1


	//   ....[156]....
        /*0ab0*/ 	.word	0x000089a0
        /*0ab4*/ 	.word	0x00000000
        /*0ab8*/ 	.word	0x00000000
        /*0abc*/ 	.short	0x010a
        /*0abe*/ 	.byte	0xff
	.zero		1


	//   ....[157]....
        /*0ac0*/ 	.word	0x00008a00
        /*0ac4*/ 	.word	0x00000000
        /*0ac8*/ 	.word	0x00000000
        /*0acc*/ 	.short	0x010a
        /*0ace*/ 	.byte	0xff
	.zero		1


	//   ....[158]....
        /*0ad0*/ 	.word	0x00008a50
        /*0ad4*/ 	.word	0x00000002
        /*0ad8*/ 	.word	0x000001c0
        /*0adc*/ 	.short	0x010a
        /*0ade*/ 	.byte	0xff
	.zero		1


	//   ....[159]....
        /*0ae0*/ 	.word	0x00008ab0
        /*0ae4*/ 	.word	0x00000002
        /*0ae8*/ 	.word	0x00000170
        /*0aec*/ 	.short	0x010a
        /*0aee*/ 	.byte	0xff
	.zero		1


	//   ....[160]....
        /*0af0*/ 	.word	0x00008b00
        /*0af4*/ 	.word	0x00000002
        /*0af8*/ 	.word	0x00000160
        /*0afc*/ 	.short	0x010a
        /*0afe*/ 	.byte	0xff
	.zero		1


	//   ....[161]....
        /*0b00*/ 	.word	0x00008b60
        /*0b04*/ 	.word	0x00000000
        /*0b08*/ 	.word	0x00000170
        /*0b0c*/ 	.short	0x010a
        /*0b0e*/ 	.byte	0xff
	.zero		1


	//   ....[162]....
        /*0b10*/ 	.word	0x00008bc0
        /*0b14*/ 	.word	0x00000005
        /*0b18*/ 	.word	0x00000008
        /*0b1c*/ 	.short	0x010a
        /*0b1e*/ 	.byte	0xff
	.zero		1


	//   ....[163]....
        /*0b20*/ 	.word	0x00008cb0
        /*0b24*/ 	.word	0x00000000
        /*0b28*/ 	.word	0x00000008
        /*0b2c*/ 	.short	0x010a
        /*0b2e*/ 	.byte	0xff
	.zero		1


	//   ....[164]....
        /*0b30*/ 	.word	0x00008d00
        /*0b34*/ 	.word	0x00000000
        /*0b38*/ 	.word	0x00000160
        /*0b3c*/ 	.short	0x010a
        /*0b3e*/ 	.byte	0xff
	.zero		1


	//   ....[165]....
        /*0b40*/ 	.word	0x00008d60
        /*0b44*/ 	.word	0x00000000
        /*0b48*/ 	.word	0x000001a0
        /*0b4c*/ 	.short	0x010a
        /*0b4e*/ 	.byte	0xff
	.zero		1


	//   ....[166]....
        /*0b50*/ 	.word	0x00008dc0
        /*0b54*/ 	.word	0x00000000
        /*0b58*/ 	.word	0x00000000
        /*0b5c*/ 	.short	0x010a
        /*0b5e*/ 	.byte	0xff
	.zero		1


	//   ....[167]....
        /*0b60*/ 	.word	0x00008e20
        /*0b64*/ 	.word	0x00000000
        /*0b68*/ 	.word	0x00000000
        /*0b6c*/ 	.short	0x010a
        /*0b6e*/ 	.byte	0xff
	.zero		1


	//   ....[168]....
        /*0b70*/ 	.word	0x00008e80
        /*0b74*/ 	.word	0x00000000
        /*0b78*/ 	.word	0x00000000
        /*0b7c*/ 	.short	0x010a
        /*0b7e*/ 	.byte	0xff
	.zero		1


	//   ....[169]....
        /*0b80*/ 	.word	0x00008ee0
        /*0b84*/ 	.word	0x00000000
        /*0b88*/ 	.word	0x00000000
        /*0b8c*/ 	.short	0x010a
        /*0b8e*/ 	.byte	0xff
	.zero		1


	//   ....[170]....
        /*0b90*/ 	.word	0x00008f40
        /*0b94*/ 	.word	0x00000000
        /*0b98*/ 	.word	0x000001e0
        /*0b9c*/ 	.short	0x010a
        /*0b9e*/ 	.byte	0xff
	.zero		1


	//   ....[171]....
        /*0ba0*/ 	.word	0x00008f90
        /*0ba4*/ 	.word	0x00000007
        /*0ba8*/ 	.word	0x00000160
        /*0bac*/ 	.short	0x010a
        /*0bae*/ 	.byte	0xff
	.zero		1


	//   ....[172]....
        /*0bb0*/ 	.word	0x00008ff0
        /*0bb4*/ 	.word	0x00000000
        /*0bb8*/ 	.word	0x00000158
        /*0bbc*/ 	.short	0x010a
        /*0bbe*/ 	.byte	0xff
	.zero		1


	//   ....[173]....
        /*0bc0*/ 	.word	0x00009050
        /*0bc4*/ 	.word	0x00000000
        /*0bc8*/ 	.word	0x00000148
        /*0bcc*/ 	.short	0x010a
        /*0bce*/ 	.byte	0xff
	.zero		1


	//   ....[174]....
        /*0bd0*/ 	.word	0x000090a0
        /*0bd4*/ 	.word	0x00000003
        /*0bd8*/ 	.word	0x00000160
        /*0bdc*/ 	.short	0x010a
        /*0bde*/ 	.byte	0xff
	.zero		1


	//   ....[175]....
        /*0be0*/ 	.word	0x00009100
        /*0be4*/ 	.word	0x00000000
        /*0be8*/ 	.word	0x00000140
        /*0bec*/ 	.short	0x010a
        /*0bee*/ 	.byte	0xff
	.zero		1


	//   ....[176]....
        /*0bf0*/ 	.word	0x00009150
        /*0bf4*/ 	.word	0x00000095
        /*0bf8*/ 	.word	0x00000180
        /*0bfc*/ 	.short	0x010a
        /*0bfe*/ 	.byte	0xff
	.zero		1


	//----- nvinfo : EIATTR_NUM_MBARRIERS
	.align		4
.L_47:
        /*0c00*/ 	.byte	0x03, 0x38
        /*0c02*/ 	.short	0x003d


	//----- nvinfo : EIATTR_EXIT_INSTR_OFFSETS
	.align		4
        /*0c04*/ 	.byte	0x04, 0x1c
        /*0c06*/ 	.short	(.L_49 - .L_48)


	//   ....[0]....
.L_48:
        /*0c08*/ 	.word	0x00003770


	//   ....[1]....
        /*0c0c*/ 	.word	0x00003c60


	//   ....[2]....
        /*0c10*/ 	.word	0x00003cc0


	//   ....[3]....
        /*0c14*/ 	.word	0x00004f60


	//   ....[4]....
        /*0c18*/ 	.word	0x00005b10


	//   ....[5]....
        /*0c1c*/ 	.word	0x00005b50


	//   ....[6]....
        /*0c20*/ 	.word	0x000081c0


	//----- nvinfo : EIATTR_MAX_THREADS
	.align		4
.L_49:
        /*0c24*/ 	.byte	0x04, 0x05
        /*0c26*/ 	.short	(.L_51 - .L_50)
.L_50:
        /*0c28*/ 	.word	0x00000100
        /*0c2c*/ 	.word	0x00000001
        /*0c30*/ 	.word	0x00000001


	//----- nvinfo : EIATTR_CRS_STACK_SIZE
	.align		4
.L_51:
        /*0c34*/ 	.byte	0x04, 0x1e
        /*0c36*/ 	.short	(.L_53 - .L_52)
.L_52:
        /*0c38*/ 	.word	0x00000000


	//----- nvinfo : EIATTR_CBANK_PARAM_SIZE
	.align		4
.L_53:
        /*0c3c*/ 	.byte	0x03, 0x19
        /*0c3e*/ 	.short	0x0800


	//----- nvinfo : EIATTR_PARAM_CBANK
	.align		4
        /*0c40*/ 	.byte	0x04, 0x0a
        /*0c42*/ 	.short	(.L_55 - .L_54)
	.align		4
.L_54:
        /*0c44*/ 	.word	index@(.nv.constant0._ZN7cutlass13device_kernelINS_4gemm6kernel13GemmUniversalIN4cute5tupleIJiiiiEEENS1_10collective13CollectiveMmaINS1_35MainloopSm100TmaUmmaWarpSpecializedILi20ELi2ELi4ENS5_IJNS4_1CILi4EEESB_NSA_ILi1EEEEEEEENS5_IJNSA_ILi256EEENSA_ILi64EEESG_EEEaNS5_IJlSC_lEEEaSI_NS4_8TiledMMAINS4_8MMA_AtomIJNS4_21SM100_MMA_S8_2x1SM_SSIaaiLi256ELi64ELNS4_4UMMA5MajorE0ELSN_0ELNSM_8SaturateE0EEEEEENS4_6LayoutINS5_IJSC_SC_SC_EEENS5_IJNSA_ILi0EEEST_ST_EEEEENS5_IJNS4_10UnderscoreESW_SW_EEEEENS4_28SM100_TMA_2SM_LOAD_MULTICASTENS4_14ComposedLayoutINS4_7SwizzleILi2ELi4ELi3EEENS4_18smem_ptr_flag_bitsILi8EEENSR_INS5_IJNSA_ILi8EEESG_EEENS5_IJSG_SC_EEEEEEEvNS4_8identityESZ_S19_vS1A_EENS_8epilogue10collective18CollectiveEpilogueINS1C_23Sm100TmaWarpSpecializedILi1ELi1ELi64ELb0ELb0EEEJNS5_IJNSA_ILi128EEESG_SG_EEENS5_IJNSR_IS1H_SC_EENSR_ISG_SC_EEEEEaSI_aSI_NS1C_6fusion15FusionCallbacksIS1G_NS1M_17LinearCombinationIaiaiLNS_15FloatRoundStyleE2EEES1I_S1L_JEEENS4_5SM1004TMEM4LOAD26SM100_TMEM_LOAD_32dp32b64xENS4_13SM90_TMA_LOADES19_NS4_39AutoVectorizingCopyWithAssumedAlignmentILi128EEENS4_14SM90_TMA_STOREES19_S1Y_S1Y_EEEvvEEEEvNT_6ParamsE)
        /*0c48*/ 	.short	0x0380
        /*0c4a*/ 	.short	0x0800


	//----- nvinfo : EIATTR_SW_WAR
	.align		4
.L_55:
        /*0c4c*/ 	.byte	0x04, 0x36
        /*0c4e*/ 	.short	(.L_57 - .L_56)
.L_56:
        /*0c50*/ 	.word	0x00000008
.L_57:


//--------------------- .nv.callgraph             --------------------------
	.section	.nv.callgraph,"",@"SHT_CUDA_CALLGRAPH"
	.align	4
	.sectionentsize	8
	.align		4
        /*0000*/ 	.word	0x00000000
	.align		4
        /*0004*/ 	.word	0xffffffff
	.align		4
        /*0008*/ 	.word	index@(_ZN7cutlass13device_kernelINS_4gemm6kernel13GemmUniversalIN4cute5tupleIJiiiiEEENS1_10collective13CollectiveMmaINS1_35MainloopSm100TmaUmmaWarpSpecializedILi20ELi2ELi4ENS5_IJNS4_1CILi4EEESB_NSA_ILi1EEEEEEEENS5_IJNSA_ILi256EEENSA_ILi64EEESG_EEEaNS5_IJlSC_lEEEaSI_NS4_8TiledMMAINS4_8MMA_AtomIJNS4_21SM100_MMA_S8_2x1SM_SSIaaiLi256ELi64ELNS4_4UMMA5MajorE0ELSN_0ELNSM_8SaturateE0EEEEEENS4_6LayoutINS5_IJSC_SC_SC_EEENS5_IJNSA_ILi0EEEST_ST_EEEEENS5_IJNS4_10UnderscoreESW_SW_EEEEENS4_28SM100_TMA_2SM_LOAD_MULTICASTENS4_14ComposedLayoutINS4_7SwizzleILi2ELi4ELi3EEENS4_18smem_ptr_flag_bitsILi8EEENSR_INS5_IJNSA_ILi8EEESG_EEENS5_IJSG_SC_EEEEEEEvNS4_8identityESZ_S19_vS1A_EENS_8epilogue10collective18CollectiveEpilogueINS1C_23Sm100TmaWarpSpecializedILi1ELi1ELi64ELb0ELb0EEEJNS5_IJNSA_ILi128EEESG_SG_EEENS5_IJNSR_IS1H_SC_EENSR_ISG_SC_EEEEEaSI_aSI_NS1C_6fusion15FusionCallbacksIS1G_NS1M_17LinearCombinationIaiaiLNS_15FloatRoundStyleE2EEES1I_S1L_JEEENS4_5SM1004TMEM4LOAD26SM100_TMEM_LOAD_32dp32b64xENS4_13SM90_TMA_LOADES19_NS4_39AutoVectorizingCopyWithAssumedAlignmentILi128EEENS4_14SM90_TMA_STOREES19_S1Y_S1Y_EEEvvEEEEvNT_6ParamsE)
	.align		4
        /*000c*/ 	.word	index@(__assertfail)
	.align		4
        /*0010*/ 	.word	0x00000000
	.align		4
        /*0014*/ 	.word	0xfffffffe
	.align		4
        /*0018*/ 	.word	0x00000000
	.align		4
        /*001c*/ 	.word	0xfffffffd
	.align		4
        /*0020*/ 	.word	0x00000000
	.align		4
        /*0024*/ 	.word	0xfffffffc


//--------------------- .nv.constant4             --------------------------
	.section	.nv.constant4,"a",@progbits
	.align	8
	.align		8
.nv.constant4:
        /*0000*/ 	.dword	__assertfail
	.align		8
        /*0008*/ 	.dword	__unnamed_1
	.align		8
        /*0010*/ 	.dword	__unnamed_2
	.align		8
        /*0018*/ 	.dword	_ZN40_INTERNAL_bacd7d86_4_k_cu_d2ae768d_340154cuda3std3__45__cpo5beginE
	.align		8
        /*0020*/ 	.dword	_ZN40_INTERNAL_bacd7d86_4_k_cu_d2ae768d_340154cuda3std3__45__cpo3endE
	.align		8
        /*0028*/ 	.dword	_ZN40_INTERNAL_bacd7d86_4_k_cu_d2ae768d_340154cuda3std3__45__cpo6cbeginE
	.align		8
        /*0030*/ 	.dword	_ZN40_INTERNAL_bacd7d86_4_k_cu_d2ae768d_340154cuda3std3__45__cpo4cendE
	.align		8
        /*0038*/ 	.dword	_ZN40_INTERNAL_bacd7d86_4_k_cu_d2ae768d_340154cuda3std3__442_GLOBAL__N__bacd7d86_4_k_cu_d2ae768d_340156ignoreE
	.align		8
        /*0040*/ 	.dword	_ZN40_INTERNAL_bacd7d86_4_k_cu_d2ae768d_340154cuda3std3__419piecewise_constructE
	.align		8
        /*0048*/ 	.dword	_ZN40_INTERNAL_bacd7d86_4_k_cu_d2ae768d_340154cuda3std3__48in_placeE
	.align		8
        /*0050*/ 	.dword	_ZN40_INTERNAL_bacd7d86_4_k_cu_d2ae768d_340154cuda3std6ranges3__45__cpo4swapE
	.align		8
        /*0058*/ 	.dword	_ZN40_INTERNAL_bacd7d86_4_k_cu_d2ae768d_340154cuda3std6ranges3__45__cpo9iter_moveE
	.align		8
        /*0060*/ 	.dword	_ZN40_INTERNAL_bacd7d86_4_k_cu_d2ae768d_340154cute7productE
	.align		8
        /*0068*/ 	.dword	_ZN40_INTERNAL_bacd7d86_4_k_cu_d2ae768d_340154cute1_E
	.align		8
        /*0070*/ 	.dword	$str$25
	.align		8
        /*0078*/ 	.dword	$str$26
	.align		8
        /*0080*/ 	.dword	$str$27
	.align		8
        /*0088*/ 	.dword	$str$28


//--------------------- .text._ZN7cutlass13device_kernelINS_4gemm6kernel13GemmUniversalIN4cute5tupleIJiiiiEEENS1_10collective13CollectiveMmaINS1_35MainloopSm100TmaUmmaWarpSpecializedILi20ELi2ELi4ENS5_IJNS4_1CILi4EEESB_NSA_ILi1EEEEEEEENS5_IJNSA_ILi256EEENSA_ILi64EEESG_EEEaNS5_IJlSC_lEEEaSI_NS4_8TiledMMAINS4_8MMA_AtomIJNS4_21SM100_MMA_S8_2x1SM_SSIaaiLi256ELi64ELNS4_4UMMA5MajorE0ELSN_0ELNSM_8SaturateE0EEEEEENS4_6LayoutINS5_IJSC_SC_SC_EEENS5_IJNSA_ILi0EEEST_ST_EEEEENS5_IJNS4_10UnderscoreESW_SW_EEEEENS4_28SM100_TMA_2SM_LOAD_MULTICASTENS4_14ComposedLayoutINS4_7SwizzleILi2ELi4ELi3EEENS4_18smem_ptr_flag_bitsILi8EEENSR_INS5_IJNSA_ILi8EEESG_EEENS5_IJSG_SC_EEEEEEEvNS4_8identityESZ_S19_vS1A_EENS_8epilogue10collective18CollectiveEpilogueINS1C_23Sm100TmaWarpSpecializedILi1ELi1ELi64ELb0ELb0EEEJNS5_IJNSA_ILi128EEESG_SG_EEENS5_IJNSR_IS1H_SC_EENSR_ISG_SC_EEEEEaSI_aSI_NS1C_6fusion15FusionCallbacksIS1G_NS1M_17LinearCombinationIaiaiLNS_15FloatRoundStyleE2EEES1I_S1L_JEEENS4_5SM1004TMEM4LOAD26SM100_TMEM_LOAD_32dp32b64xENS4_13SM90_TMA_LOADES19_NS4_39AutoVectorizingCopyWithAssumedAlignmentILi128EEENS4_14SM90_TMA_STOREES19_S1Y_S1Y_EEEvvEEEEvNT_6ParamsE --------------------------
	.section	.text._ZN7cutlass13device_kernelINS_4gemm6kernel13GemmUniversalIN4cute5tupleIJiiiiEEENS1_10collective13CollectiveMmaINS1_35MainloopSm100TmaUmmaWarpSpecializedILi20ELi2ELi4ENS5_IJNS4_1CILi4EEESB_NSA_ILi1EEEEEEEENS5_IJNSA_ILi256EEENSA_ILi64EEESG_EEEaNS5_IJlSC_lEEEaSI_NS4_8TiledMMAINS4_8MMA_AtomIJNS4_21SM100_MMA_S8_2x1SM_SSIaaiLi256ELi64ELNS4_4UMMA5MajorE0ELSN_0ELNSM_8SaturateE0EEEEEENS4_6LayoutINS5_IJSC_SC_SC_EEENS5_IJNSA_ILi0EEEST_ST_EEEEENS5_IJNS4_10UnderscoreESW_SW_EEEEENS4_28SM100_TMA_2SM_LOAD_MULTICASTENS4_14ComposedLayoutINS4_7SwizzleILi2ELi4ELi3EEENS4_18smem_ptr_flag_bitsILi8EEENSR_INS5_IJNSA_ILi8EEESG_EEENS5_IJSG_SC_EEEEEEEvNS4_8identityESZ_S19_vS1A_EENS_8epilogue10collective18CollectiveEpilogueINS1C_23Sm100TmaWarpSpecializedILi1ELi1ELi64ELb0ELb0EEEJNS5_IJNSA_ILi128EEESG_SG_EEENS5_IJNSR_IS1H_SC_EENSR_ISG_SC_EEEEEaSI_aSI_NS1C_6fusion15FusionCallbacksIS1G_NS1M_17LinearCombinationIaiaiLNS_15FloatRoundStyleE2EEES1I_S1L_JEEENS4_5SM1004TMEM4LOAD26SM100_TMEM_LOAD_32dp32b64xENS4_13SM90_TMA_LOADES19_NS4_39AutoVectorizingCopyWithAssumedAlignmentILi128EEENS4_14SM90_TMA_STOREES19_S1Y_S1Y_EEEvvEEEEvNT_6ParamsE,"ax",@progbits
	.align	128
.text._ZN7cutlass13device_kernelINS_4gemm6kernel13GemmUniversalIN4cute5tupleIJiiiiEEENS1_10collective13CollectiveMmaINS1_35MainloopSm100TmaUmmaWarpSpecializedILi20ELi2ELi4ENS5_IJNS4_1CILi4EEESB_NSA_ILi1EEEEEEEENS5_IJNSA_ILi256EEENSA_ILi64EEESG_EEEaNS5_IJlSC_lEEEaSI_NS4_8TiledMMAINS4_8MMA_AtomIJNS4_21SM100_MMA_S8_2x1SM_SSIaaiLi256ELi64ELNS4_4UMMA5MajorE0ELSN_0ELNSM_8SaturateE0EEEEEENS4_6LayoutINS5_IJSC_SC_SC_EEENS5_IJNSA_ILi0EEEST_ST_EEEEENS5_IJNS4_10UnderscoreESW_SW_EEEEENS4_28SM100_TMA_2SM_LOAD_MULTICASTENS4_14ComposedLayoutINS4_7SwizzleILi2ELi4ELi3EEENS4_18smem_ptr_flag_bitsILi8EEENSR_INS5_IJNSA_ILi8EEESG_EEENS5_IJSG_SC_EEEEEEEvNS4_8identityESZ_S19_vS1A_EENS_8epilogue10collective18CollectiveEpilogueINS1C_23Sm100TmaWarpSpecializedILi1ELi1ELi64ELb0ELb0EEEJNS5_IJNSA_ILi128EEESG_SG_EEENS5_IJNSR_IS1H_SC_EENSR_ISG_SC_EEEEEaSI_aSI_NS1C_6fusion15FusionCallbacksIS1G_NS1M_17LinearCombinationIaiaiLNS_15FloatRoundStyleE2EEES1I_S1L_JEEENS4_5SM1004TMEM4LOAD26SM100_TMEM_LOAD_32dp32b64xENS4_13SM90_TMA_LOADES19_NS4_39AutoVectorizingCopyWithAssumedAlignmentILi128EEENS4_14SM90_TMA_STOREES19_S1Y_S1Y_EEEvvEEEEvNT_6ParamsE:
        .type           _ZN7cutlass13device_kernelINS_4gemm6kernel13GemmUniversalIN4cute5tupleIJiiiiEEENS1_10collective13CollectiveMmaINS1_35MainloopSm100TmaUmmaWarpSpecializedILi20ELi2ELi4ENS5_IJNS4_1CILi4EEESB_NSA_ILi1EEEEEEEENS5_IJNSA_ILi256EEENSA_ILi64EEESG_EEEaNS5_IJlSC_lEEEaSI_NS4_8TiledMMAINS4_8MMA_AtomIJNS4_21SM100_MMA_S8_2x1SM_SSIaaiLi256ELi64ELNS4_4UMMA5MajorE0ELSN_0ELNSM_8SaturateE0EEEEEENS4_6LayoutINS5_IJSC_SC_SC_EEENS5_IJNSA_ILi0EEEST_ST_EEEEENS5_IJNS4_10UnderscoreESW_SW_EEEEENS4_28SM100_TMA_2SM_LOAD_MULTICASTENS4_14ComposedLayoutINS4_7SwizzleILi2ELi4ELi3EEENS4_18smem_ptr_flag_bitsILi8EEENSR_INS5_IJNSA_ILi8EEESG_EEENS5_IJSG_SC_EEEEEEEvNS4_8identityESZ_S19_vS1A_EENS_8epilogue10collective18CollectiveEpilogueINS1C_23Sm100TmaWarpSpecializedILi1ELi1ELi64ELb0ELb0EEEJNS5_IJNSA_ILi128EEESG_SG_EEENS5_IJNSR_IS1H_SC_EENSR_ISG_SC_EEEEEaSI_aSI_NS1C_6fusion15FusionCallbacksIS1G_NS1M_17LinearCombinationIaiaiLNS_15FloatRoundStyleE2EEES1I_S1L_JEEENS4_5SM1004TMEM4LOAD26SM100_TMEM_LOAD_32dp32b64xENS4_13SM90_TMA_LOADES19_NS4_39AutoVectorizingCopyWithAssumedAlignmentILi128EEENS4_14SM90_TMA_STOREES19_S1Y_S1Y_EEEvvEEEEvNT_6ParamsE,@function
        .size           _ZN7cutlass13device_kernelINS_4gemm6kernel13GemmUniversalIN4cute5tupleIJiiiiEEENS1_10collective13CollectiveMmaINS1_35MainloopSm100TmaUmmaWarpSpecializedILi20ELi2ELi4ENS5_IJNS4_1CILi4EEESB_NSA_ILi1EEEEEEEENS5_IJNSA_ILi256EEENSA_ILi64EEESG_EEEaNS5_IJlSC_lEEEaSI_NS4_8TiledMMAINS4_8MMA_AtomIJNS4_21SM100_MMA_S8_2x1SM_SSIaaiLi256ELi64ELNS4_4UMMA5MajorE0ELSN_0ELNSM_8SaturateE0EEEEEENS4_6LayoutINS5_IJSC_SC_SC_EEENS5_IJNSA_ILi0EEEST_ST_EEEEENS5_IJNS4_10UnderscoreESW_SW_EEEEENS4_28SM100_TMA_2SM_LOAD_MULTICASTENS4_14ComposedLayoutINS4_7SwizzleILi2ELi4ELi3EEENS4_18smem_ptr_flag_bitsILi8EEENSR_INS5_IJNSA_ILi8EEESG_EEENS5_IJSG_SC_EEEEEEEvNS4_8identityESZ_S19_vS1A_EENS_8epilogue10collective18CollectiveEpilogueINS1C_23Sm100TmaWarpSpecializedILi1ELi1ELi64ELb0ELb0EEEJNS5_IJNSA_ILi128EEESG_SG_EEENS5_IJNSR_IS1H_SC_EENSR_ISG_SC_EEEEEaSI_aSI_NS1C_6fusion15FusionCallbacksIS1G_NS1M_17LinearCombinationIaiaiLNS_15FloatRoundStyleE2EEES1I_S1L_JEEENS4_5SM1004TMEM4LOAD26SM100_TMEM_LOAD_32dp32b64xENS4_13SM90_TMA_LOADES19_NS4_39AutoVectorizingCopyWithAssumedAlignmentILi128EEENS4_14SM90_TMA_STOREES19_S1Y_S1Y_EEEvvEEEEvNT_6ParamsE,(.L_x_198 - _ZN7cutlass13device_kernelINS_4gemm6kernel13GemmUniversalIN4cute5tupleIJiiiiEEENS1_10collective13CollectiveMmaINS1_35MainloopSm100TmaUmmaWarpSpecializedILi20ELi2ELi4ENS5_IJNS4_1CILi4EEESB_NSA_ILi1EEEEEEEENS5_IJNSA_ILi256EEENSA_ILi64EEESG_EEEaNS5_IJlSC_lEEEaSI_NS4_8TiledMMAINS4_8MMA_AtomIJNS4_21SM100_MMA_S8_2x1SM_SSIaaiLi256ELi64ELNS4_4UMMA5MajorE0ELSN_0ELNSM_8SaturateE0EEEEEENS4_6LayoutINS5_IJSC_SC_SC_EEENS5_IJNSA_ILi0EEEST_ST_EEEEENS5_IJNS4_10UnderscoreESW_SW_EEEEENS4_28SM100_TMA_2SM_LOAD_MULTICASTENS4_14ComposedLayoutINS4_7SwizzleILi2ELi4ELi3EEENS4_18smem_ptr_flag_bitsILi8EEENSR_INS5_IJNSA_ILi8EEESG_EEENS5_IJSG_SC_EEEEEEEvNS4_8identityESZ_S19_vS1A_EENS_8epilogue10collective18CollectiveEpilogueINS1C_23Sm100TmaWarpSpecializedILi1ELi1ELi64ELb0ELb0EEEJNS5_IJNSA_ILi128EEESG_SG_EEENS5_IJNSR_IS1H_SC_EENSR_ISG_SC_EEEEEaSI_aSI_NS1C_6fusion15FusionCallbacksIS1G_NS1M_17LinearCombinationIaiaiLNS_15FloatRoundStyleE2EEES1I_S1L_JEEENS4_5SM1004TMEM4LOAD26SM100_TMEM_LOAD_32dp32b64xENS4_13SM90_TMA_LOADES19_NS4_39AutoVectorizingCopyWithAssumedAlignmentILi128EEENS4_14SM90_TMA_STOREES19_S1Y_S1Y_EEEvvEEEEvNT_6ParamsE)
        .other          _ZN7cutlass13device_kernelINS_4gemm6kernel13GemmUniversalIN4cute5tupleIJiiiiEEENS1_10collective13CollectiveMmaINS1_35MainloopSm100TmaUmmaWarpSpecializedILi20ELi2ELi4ENS5_IJNS4_1CILi4EEESB_NSA_ILi1EEEEEEEENS5_IJNSA_ILi256EEENSA_ILi64EEESG_EEEaNS5_IJlSC_lEEEaSI_NS4_8TiledMMAINS4_8MMA_AtomIJNS4_21SM100_MMA_S8_2x1SM_SSIaaiLi256ELi64ELNS4_4UMMA5MajorE0ELSN_0ELNSM_8SaturateE0EEEEEENS4_6LayoutINS5_IJSC_SC_SC_EEENS5_IJNSA_ILi0EEEST_ST_EEEEENS5_IJNS4_10UnderscoreESW_SW_EEEEENS4_28SM100_TMA_2SM_LOAD_MULTICASTENS4_14ComposedLayoutINS4_7SwizzleILi2ELi4ELi3EEENS4_18smem_ptr_flag_bitsILi8EEENSR_INS5_IJNSA_ILi8EEESG_EEENS5_IJSG_SC_EEEEEEEvNS4_8identityESZ_S19_vS1A_EENS_8epilogue10collective18CollectiveEpilogueINS1C_23Sm100TmaWarpSpecializedILi1ELi1ELi64ELb0ELb0EEEJNS5_IJNSA_ILi128EEESG_SG_EEENS5_IJNSR_IS1H_SC_EENSR_ISG_SC_EEEEEaSI_aSI_NS1C_6fusion15FusionCallbacksIS1G_NS1M_17LinearCombinationIaiaiLNS_15FloatRoundStyleE2EEES1I_S1L_JEEENS4_5SM1004TMEM4LOAD26SM100_TMEM_LOAD_32dp32b64xENS4_13SM90_TMA_LOADES19_NS4_39AutoVectorizingCopyWithAssumedAlignmentILi128EEENS4_14SM90_TMA_STOREES19_S1Y_S1Y_EEEvvEEEEvNT_6ParamsE,@"STO_CUDA_ENTRY STV_DEFAULT"
_ZN7cutlass13device_kernelINS_4gemm6kernel13GemmUniversalIN4cute5tupleIJiiiiEEENS1_10collective13CollectiveMmaINS1_35MainloopSm100TmaUmmaWarpSpecializedILi20ELi2ELi4ENS5_IJNS4_1CILi4EEESB_NSA_ILi1EEEEEEEENS5_IJNSA_ILi256EEENSA_ILi64EEESG_EEEaNS5_IJlSC_lEEEaSI_NS4_8TiledMMAINS4_8MMA_AtomIJNS4_21SM100_MMA_S8_2x1SM_SSIaaiLi256ELi64ELNS4_4UMMA5MajorE0ELSN_0ELNSM_8SaturateE0EEEEEENS4_6LayoutINS5_IJSC_SC_SC_EEENS5_IJNSA_ILi0EEEST_ST_EEEEENS5_IJNS4_10UnderscoreESW_SW_EEEEENS4_28SM100_TMA_2SM_LOAD_MULTICASTENS4_14ComposedLayoutINS4_7SwizzleILi2ELi4ELi3EEENS4_18smem_ptr_flag_bitsILi8EEENSR_INS5_IJNSA_ILi8EEESG_EEENS5_IJSG_SC_EEEEEEEvNS4_8identityESZ_S19_vS1A_EENS_8epilogue10collective18CollectiveEpilogueINS1C_23Sm100TmaWarpSpecializedILi1ELi1ELi64ELb0ELb0EEEJNS5_IJNSA_ILi128EEESG_SG_EEENS5_IJNSR_IS1H_SC_EENSR_ISG_SC_EEEEEaSI_aSI_NS1C_6fusion15FusionCallbacksIS1G_NS1M_17LinearCombinationIaiaiLNS_15FloatRoundStyleE2EEES1I_S1L_JEEENS4_5SM1004TMEM4LOAD26SM100_TMEM_LOAD_32dp32b64xENS4_13SM90_TMA_LOADES19_NS4_39AutoVectorizingCopyWithAssumedAlignmentILi128EEENS4_14SM90_TMA_STOREES19_S1Y_S1Y_EEEvvEEEEvNT_6ParamsE:
[----:B------:R-:W1:Y:S01]  /*0000*/  LDC R1, c[0x0][0x37c] ;  /* 0x0000df00ff017b82 */ /* 0x000e620000000800 */
[----:B------:R-:W2:Y:S01]  /*0010*/  S2R R142, SR_TID.X ;  /* 0x00000000008e7919 */ /* 0x000ea20000002100 */
[----:B------:R-:W3:Y:S06]  /*0020*/  LDCU.64 UR6, c[0x0][0x890] ;  /* 0x00011200ff0677ac */ /* 0x000eec0008000a00 */
[----:B------:R-:W4:Y:S01]  /*0030*/  S2UR UR54, SR_CgaCtaId ;  /* 0x00000000003679c3 */ /* 0x000f220000008800 */
[----:B------:R-:W-:Y:S01]  /*0040*/  PRMT R147, RZ, 0x7610, R147 ;  /* 0x00007610ff937816 */ /* 0x000fe20000000093 */
[----:B------:R-:W1:Y:S01]  /*0050*/  LDCU.64 UR52, c[0x0][0x358] ;  /* 0x00006b00ff3477ac */ /* 0x000e620008000a00 */
[----:B------:R-:W-:-:S02]  /*0060*/  ELECT P0, URZ, PT ;  /* 0x0000000000ff782f */ /* 0x000fc40003800000 */
[----:B---3--:R-:W-:-:S04]  /*0070*/  ISETP.NE.U32.AND P1, PT, RZ, UR6, PT ;  /* 0x00000006ff007c0c */ /* 0x008fc8000bf25070 */
[----:B------:R-:W-:Y:S01]  /*0080*/  ISETP.NE.AND.EX P2, PT, RZ, UR7, PT, P1 ;  /* 0x00000007ff007c0c */ /* 0x000fe2000bf45310 */
[----:B----4-:R-:W-:Y:S02]  /*0090*/  ULOP3.LUT UR17, UR54, 0x1, URZ, 0xc0, !UPT ;  /* 0x0000000136117892 */ /* 0x010fe4000f8ec0ff */
[----:B------:R-:W-:Y:S01]  /*00a0*/  ULOP3.LUT UR16, UR54, 0x1, URZ, 0x3c, !UPT ;  /* 0x0000000136107892 */ /* 0x000fe2000f8e3cff */
[----:B--2---:R-:W-:-:S05]  /*00b0*/  SHF.R.U32.HI R148, RZ, 0x5, R142 ;  /* 0x00000005ff947819 */ /* 0x004fca000001168e */
[----:B------:R-:W2:Y:S02]  /*00c0*/  SHFL.IDX PT, R0, R148, RZ, 0x1f ;  /* 0x00001fff94007589 */ /* 0x000ea400000e0000 */
[----:B--2---:R-:W-:Y:S02]  /*00d0*/  R2UR UR11, R0 ;  /* 0x00000000000b72ca */ /* 0x004fe400000e0000 */
[----:B-1----:R-:W-:Y:S05]  /*00e0*/  @P2 BRA `(.L_x_0) ;  /* 0x00000000002c2947 */ /* 0x002fea0003800000 */
[----:B------:R-:W1:Y:S02]  /*00f0*/  LDCU.64 UR4, c[0x0][0x888] ;  /* 0x00011100ff0477ac */ /* 0x000e640008000a00 */
[----:B-1----:R-:W-:-:S04]  /*0100*/  UISETP.NE.U32.AND UP0, UPT, UR4, URZ, UPT ;  /* 0x000000ff0400728c */ /* 0x002fc8000bf05070 */
[----:B------:R-:W-:-:S09]  /*0110*/  UISETP.NE.AND.EX UP0, UPT, UR5, URZ, UPT, UP0 ;  /* 0x000000ff0500728c */ /* 0x000fd2000bf05300 */
[----:B------:R-:W-:Y:S05]  /*0120*/  BRA.U !UP0, `(.L_x_1) ;  /* 0x0000000108107547 */ /* 0x000fea000b800000 */
[----:B------:R-:W1:Y:S02]  /*0130*/  LDC.64 R72, c[0x0][0x888] ;  /* 0x00022200ff487b82 */ /* 0x000e640000000a00 */
[----:B-1----:R1:W5:Y:S01]  /*0140*/  LDG.E R72, desc[UR52][R72.64] ;  /* 0x0000003448487981 */ /* 0x002362000c1e1900 */
[----:B------:R-:W-:Y:S01]  /*0150*/  HFMA2 R147, -RZ, RZ, 0, 5.9604644775390625e-08 ;  /* 0x00000001ff937431 */ /* 0x000fe200000001ff */
[----:B------:R-:W-:Y:S05]  /*0160*/  BRA `(.L_x_0) ;  /* 0x00000000000c7947 */ /* 0x000fea0003800000 */
.L_x_1:
[----:B------:R-:W1:Y:S01]  /*0170*/  LDCU UR4, c[0x0][0x880] ;  /* 0x00011000ff0477ac */ /* 0x000e620008000800 */
[----:B------:R-:W-:Y:S01]  /*0180*/  HFMA2 R147, -RZ, RZ, 0, 5.9604644775390625e-08 ;  /* 0x00000001ff937431 */ /* 0x000fe200000001ff */
[----:B-1----:R-:W-:-:S07]  /*0190*/  MOV R72, UR4 ;  /* 0x0000000400487c02 */ /* 0x002fce0008000f00 */
.L_x_0:
[----:B------:R-:W2:Y:S02]  /*01a0*/  LDCU.64 UR4, c[0x0][0x8b0] ;  /* 0x00011600ff0477ac */ /* 0x000ea40008000a00 */
[----:B--2---:R-:W-:-:S04]  /*01b0*/  UISETP.NE.U32.AND UP0, UPT, UR4, URZ, UPT ;  /* 0x000000ff0400728c */ /* 0x004fc8000bf05070 */
[----:B------:R-:W-:-:S09]  /*01c0*/  UISETP.NE.AND.EX UP0, UPT, UR5, URZ, UPT, UP0 ;  /* 0x000000ff0500728c */ /* 0x000fd2000bf05300 */
[----:B------:R-:W-:Y:S05]  /*01d0*/  BRA.U UP0, `(.L_x_2) ;  /* 0x0000000100247547 */ /* 0x000fea000b800000 */
[----:B------:R-:W2:Y:S02]  /*01e0*/  LDCU.64 UR4, c[0x0][0x8a8] ;  /* 0x00011500ff0477ac */ /* 0x000ea40008000a00 */
[----:B--2---:R-:W-:-:S04]  /*01f0*/  UISETP.NE.U32.AND UP0, UPT, UR4, URZ, UPT ;  /* 0x000000ff0400728c */ /* 0x004fc8000bf05070 */
[----:B------:R-:W-:-:S09]  /*0200*/  UISETP.NE.AND.EX UP0, UPT, UR5, URZ, UPT, UP0 ;  /* 0x000000ff0500728c */ /* 0x000fd2000bf05300 */
[----:B------:R-:W-:Y:S05]  /*0210*/  BRA.U !UP0, `(.L_x_3) ;  /* 0x00000001080c7547 */ /* 0x000fea000b800000 */
[----:B------:R-:W2:Y:S02]  /*0220*/  LDC.64 R70, c[0x0][0x8a8] ;  /* 0x00022a00ff467b82 */ /* 0x000ea40000000a00 */
[----:B--2---:R2:W5:Y:S01]  /*0230*/  LDG.E R70, desc[UR52][R70.64] ;  /* 0x0000003446467981 */ /* 0x004562000c1e1900 */
[----:B------:R-:W-:Y:S05]  /*0240*/  BRA `(.L_x_2) ;  /* 0x0000000000087947 */ /* 0x000fea0003800000 */
.L_x_3:
[----:B------:R-:W2:Y:S02]  /*0250*/  LDCU UR4, c[0x0][0x8a0] ;  /* 0x00011400ff0477ac */ /* 0x000ea40008000800 */
[----:B--2---:R-:W-:Y:S02]  /*0260*/  MOV R70, UR4 ;  /* 0x0000000400467c02 */ /* 0x004fe40008000f00 */
.L_x_2:
[----:B------:R-:W-:Y:S01]  /*0270*/  IMAD.U32 R0, RZ, RZ, UR11 ;  /* 0x0000000bff007e24 */ /* 0x000fe2000f8e00ff */
[----:B------:R-:W-:Y:S04]  /*0280*/  BSSY.RECONVERGENT B0, `(.L_x_4) ;  /* 0x000000c000007945 */ /* 0x000fe80003800200 */
[C---:B------:R-:W-:Y:S02]  /*0290*/  ISETP.NE.OR P3, PT, R0.reuse, 0x1, !P0 ;  /* 0x000000010000780c */ /* 0x040fe40004765670 */
[----:B------:R-:W-:-:S11]  /*02a0*/  ISETP.NE.OR P2, PT, R0, 0x3, !P0 ;  /* 0x000000030000780c */ /* 0x000fd60004745670 */
[----:B------:R-:W-:Y:S05]  /*02b0*/  @P3 BRA `(.L_x_5) ;  /* 0x0000000000203947 */ /* 0x000fea0003800000 */
[----:B------:R-:W3:Y:S02]  /*02c0*/  LDCU.64 UR4, c[0x0][0x348] ;  /* 0x00006900ff0477ac */ /* 0x000ee40008000a00 */
[----:B---3--:R-:W-:Y:S02]  /*02d0*/  UIADD3 UR8, UP1, UPT, UR4, 0x80, URZ ;  /* 0x0000008004087890 */ /* 0x008fe4000ff3e0ff */
[----:B------:R-:W-:Y:S02]  /*02e0*/  UIADD3 UR4, UP0, UPT, UR4, 0x180, URZ ;  /* 0x0000018004047890 */ /* 0x000fe4000ff1e0ff */
[----:B------:R-:W-:Y:S02]  /*02f0*/  UIADD3.X UR9, UPT, UPT, URZ, UR5, URZ, UP1, !UPT ;  /* 0x00000005ff097290 */ /* 0x000fe40008ffe4ff */
[----:B------:R-:W-:-:S07]  /*0300*/  UIADD3.X UR5, UPT, UPT, URZ, UR5, URZ, UP0, !UPT ;  /* 0x00000005ff057290 */ /* 0x000fce00087fe4ff */
[----:B------:R3:W-:Y:S02]  /*0310*/  UTMACCTL.PF [UR8] ;  /* 0x00000000080079b9 */ /* 0x0007e40008040000 */
[----:B------:R3:W-:Y:S02]  /*0320*/  UTMACCTL.PF [UR4] ;  /* 0x00000000040079b9 */ /* 0x0007e40008040000 */
[----:B---3--:R-:W-:Y:S01]  /*0330*/  NOP ;  /* 0x0000000000007918 */ /* 0x008fe20000000000 */
.L_x_5:
[----:B------:R-:W-:Y:S05]  /*0340*/  BSYNC.RECONVERGENT B0 ;  /* 0x0000000000007941 */ /* 0x000fea0003800200 */
.L_x_4:
[----:B------:R-:W-:Y:S04]  /*0350*/  BSSY.RECONVERGENT B0, `(.L_x_6) ;  /* 0x000000a000007945 */ /* 0x000fe80003800200 */
        /* <DEDUP_REMOVED lines=9> */
.L_x_7:
[----:B------:R-:W-:Y:S05]  /*03f0*/  BSYNC.RECONVERGENT B0 ;  /* 0x0000000000007941 */ /* 0x000fea0003800200 */
.L_x_6:
[----:B------:R-:W3:Y:S01]  /*0400*/  LDCU.64 UR4, c[0x0][0x888] ;  /* 0x00011100ff0477ac */ /* 0x000ee20008000a00 */
[----:B------:R-:W-:Y:S01]  /*0410*/  ISETP.NE.AND.EX P1, PT, RZ, UR7, PT, P1 ;  /* 0x00000007ff007c0c */ /* 0x000fe2000bf25310 */
[----:B------:R-:W-:Y:S01]  /*0420*/  UPLOP3.LUT UP3, UPT, UPT, UPT, UPT, 0x80, 0x8 ;  /* 0x000000000008789c */ /* 0x000fe20003f6f070 */
[----:B---3--:R-:W-:-:S04]  /*0430*/  ISETP.NE.U32.AND P2, PT, RZ, UR4, PT ;  /* 0x00000004ff007c0c */ /* 0x008fc8000bf45070 */
[----:B------:R-:W-:-:S13]  /*0440*/  ISETP.NE.AND.EX P2, PT, RZ, UR5, PT, P2 ;  /* 0x00000005ff007c0c */ /* 0x000fda000bf45320 */
[----:B------:R-:W-:Y:S05]  /*0450*/  @P2 BRA P1, `(.L_x_8) ;  /* 0x0000000000282947 */ /* 0x000fea0000800000 */
[----:B-----5:R-:W-:Y:S01]  /*0460*/  R2UR UR8, R72 ;  /* 0x00000000480872ca */ /* 0x020fe200000e0000 */
[----:B------:R-:W-:Y:S02]  /*0470*/  UISETP.NE.U32.AND UP0, UPT, UR6, URZ, UPT ;  /* 0x000000ff0600728c */ /* 0x000fe4000bf05070 */
[----:B------:R-:W-:Y:S02]  /*0480*/  UISETP.NE.U32.AND UP1, UPT, UR4, URZ, UPT ;  /* 0x000000ff0400728c */ /* 0x000fe4000bf25070 */
[----:B------:R-:W-:Y:S02]  /*0490*/  UISETP.NE.AND.EX UP2, UPT, UR7, URZ, UPT, UP0 ;  /* 0x000000ff0700728c */ /* 0x000fe4000bf45300 */
[----:B------:R-:W-:-:S04]  /*04a0*/  UISETP.NE.AND.EX UP0, UPT, UR5, URZ, UPT, UP1 ;  /* 0x000000ff0500728c */ /* 0x000fc8000bf05310 */
[----:B------:R-:W-:Y:S02]  /*04b0*/  USEL UR4, URZ, 0xffffffff, UP0 ;  /* 0xffffffffff047887 */ /* 0x000fe40008000000 */
[----:B------:R-:W-:-:S04]  /*04c0*/  UISETP.NE.AND UP1, UPT, UR8, URZ, UPT ;  /* 0x000000ff0800728c */ /* 0x000fc8000bf25270 */
[----:B------:R-:W-:-:S04]  /*04d0*/  @!UP2 USEL UR4, URZ, 0xffffffff, UP1 ;  /* 0xffffffffff04a887 */ /* 0x000fc80008800000 */
[----:B------:R-:W-:-:S04]  /*04e0*/  ULOP3.LUT UR4, UR4, 0x1, URZ, 0xc0, !UPT ;  /* 0x0000000104047892 */ /* 0x000fc8000f8ec0ff */
[----:B------:R-:W-:-:S11]  /*04f0*/  UISETP.NE.U32.AND UP3, UPT, UR4, 0x1, UPT ;  /* 0x000000010400788c */ /* 0x000fd6000bf65070 */
.L_x_8:
[----:B------:R-:W3:Y:S01]  /*0500*/  SHFL.IDX PT, R0, R148, RZ, 0x1f ;  /* 0x00001fff94007589 */ /* 0x000ee200000e0000 */
[----:B------:R-:W-:-:S04]  /*0510*/  UISETP.NE.AND UP0, UPT, UR11, 0x2, UPT ;  /* 0x000000020b00788c */ /* 0x000fc8000bf05270 */
[----:B------:R-:W-:Y:S02]  /*0520*/  UISETP.EQ.AND UP1, UPT, UR17, URZ, !UP0 ;  /* 0x000000ff1100728c */ /* 0x000fe4000c722270 */
[----:B------:R-:W-:-:S04]  /*0530*/  USEL UR26, URZ, 0x1, UP0 ;  /* 0x00000001ff1a7887 */ /* 0x000fc80008000000 */
[----:B------:R-:W-:Y:S02]  /*0540*/  PLOP3.LUT P3, PT, P0, PT, UP1, 0x80, 0x8 ;  /* 0x000000000008781c */ /* 0x000fe4000076f018 */
[----:B---3--:R-:W-:-:S13]  /*0550*/  ISETP.NE.AND P1, PT, R0, RZ, PT ;  /* 0x000000ff0000720c */ /* 0x008fda0003f25270 */
[----:B------:R-:W-:Y:S05]  /*0560*/  @P1 BRA `(.L_x_9) ;  /* 0x0000000000e01947 */ /* 0x000fea0003800000 */
[----:B------:R-:W-:Y:S01]  /*0570*/  ELECT P1, URZ, PT ;  /* 0x0000000000ff782f */ /* 0x000fe20003820000 */
[----:B------:R-:W-:-:S12]  /*0580*/  BSSY.RECONVERGENT B0, `(.L_x_9) ;  /* 0x0000036000007945 */ /* 0x000fd80003800200 */
[----:B------:R-:W-:Y:S05]  /*0590*/  @!P1 BRA `(.L_x_10) ;  /* 0x0000000000d09947 */ /* 0x000fea0003800000 */
[----:B------:R-:W-:Y:S01]  /*05a0*/  UMOV UR6, 0x400 ;  /* 0x0000040000067882 */ /* 0x000fe20000000000 */
[----:B------:R-:W-:Y:S01]  /*05b0*/  UMOV UR5, 0x1 ;  /* 0x0000000100057882 */ /* 0x000fe20000000000 */
[----:B------:R-:W-:Y:S01]  /*05c0*/  UMOV UR4, 0x5 ;  /* 0x0000000500047882 */ /* 0x000fe20000000000 */
[----:B------:R-:W-:Y:S02]  /*05d0*/  ULEA UR6, UR54, UR6, 0x18 ;  /* 0x0000000636067291 */ /* 0x000fe4000f8ec0ff */
[----:B------:R-:W-:-:S04]  /*05e0*/  UIADD3 UR8, UPT, UPT, -UR5, 0x100000, URZ ;  /* 0x0010000005087890 */ /* 0x000fc8000fffe1ff */
[----:B------:R-:W-:Y:S02]  /*05f0*/  USHF.L.U32 UR9, UR8, 0xb, URZ ;  /* 0x0000000b08097899 */ /* 0x000fe400080006ff */
[----:B------:R-:W-:Y:S02]  /*0600*/  USHF.L.U32 UR8, UR8, 0x1, URZ ;  /* 0x0000000108087899 */ /* 0x000fe400080006ff */
[----:B------:R-:W-:-:S04]  /*0610*/  UIADD3 UR4, UPT, UPT, -UR4, 0x100000, URZ ;  /* 0x0010000004047890 */ /* 0x000fc8000fffe1ff */
[----:B------:R-:W-:Y:S02]  /*0620*/  USHF.L.U32 UR5, UR4, 0xb, URZ ;  /* 0x0000000b04057899 */ /* 0x000fe400080006ff */
[----:B------:R-:W-:Y:S01]  /*0630*/  USHF.L.U32 UR4, UR4, 0x1, URZ ;  /* 0x0000000104047899 */ /* 0x000fe200080006ff */
[----:B------:R-:W3:Y:S03]  /*0640*/  FENCE.VIEW.ASYNC.S ;  /* 0x00000000000073c6 */ /* 0x000ee60000000000 */
[----:B---3--:R3:W4:Y:S08]  /*0650*/  SYNCS.EXCH.64 URZ, [UR6], UR8 ;  /* 0x0000000806ff75b2 */ /* 0x0087300008000100 */
[----:B------:R3:W1:Y:S01]  /*0660*/  SYNCS.EXCH.64 URZ, [UR6+0xa0], UR4 ;  /* 0x0000a00406ff75b2 */ /* 0x0006620008000100 */
        /* <DEDUP_REMOVED lines=37> */
[----:B------:R3:W1:Y:S02]  /*08c0*/  SYNCS.EXCH.64 URZ, [UR6+0x138], UR4 ;  /* 0x0001380406ff75b2 */ /* 0x0006640008000100 */
[----:B---34-:R-:W-:Y:S01]  /*08d0*/  NOP ;  /* 0x0000000000007918 */ /* 0x018fe20000000000 */
.L_x_10:
[----:B------:R-:W-:Y:S05]  /*08e0*/  BSYNC.RECONVERGENT B0 ;  /* 0x0000000000007941 */ /* 0x000fea0003800200 */
.L_x_9:
[----:B------:R-:W3:Y:S01]  /*08f0*/  SHFL.IDX PT, R0, R148, RZ, 0x1f ;  /* 0x00001fff94007589 */ /* 0x000ee200000e0000 */
[----:B------:R-:W-:Y:S01]  /*0900*/  NOP ;  /* 0x0000000000007918 */ /* 0x000fe20000000000 */
[----:B---3--:R-:W-:-:S13]  /*0910*/  ISETP.NE.AND P1, PT, R0, 0x1, PT ;  /* 0x000000010000780c */ /* 0x008fda0003f25270 */
[----:B------:R-:W-:Y:S05]  /*0920*/  @P1 BRA `(.L_x_11) ;  /* 0x00000000003c1947 */ /* 0x000fea0003800000 */
        /* <DEDUP_REMOVED lines=10> */
[----:B------:R-:W-:Y:S01]  /*09d0*/  ELECT P1, URZ, PT ;  /* 0x0000000000ff782f */ /* 0x000fe20003820000 */
[----:B------:R-:W3:Y:S02]  /*09e0*/  FENCE.VIEW.ASYNC.S ;  /* 0x00000000000073c6 */ /* 0x000ee40000000000 */
[----:B---3--:R3:W4:Y:S08]  /*09f0*/  SYNCS.EXCH.64 URZ, [UR6+0x140], UR8 ;  /* 0x0001400806ff75b2 */ /* 0x0087300008000100 */
[----:B------:R3:W1:Y:S01]  /*0a00*/  SYNCS.EXCH.64 URZ, [UR6+0x148], UR4 ;  /* 0x0001480406ff75b2 */ /* 0x0006620008000100 */
[----:B------:R-:W-:Y:S01]  /*0a10*/  NOP ;  /* 0x0000000000007918 */ /* 0x000fe20000000000 */
.L_x_11:
[----:B------:R-:W2:Y:S01]  /*0a20*/  SHFL.IDX PT, R0, R148, RZ, 0x1f ;  /* 0x00001fff94007589 */ /* 0x000ea200000e0000 */
[----:B------:R-:W-:Y:S01]  /*0a30*/  NOP ;  /* 0x0000000000007918 */ /* 0x000fe20000000000 */
[----:B--2---:R-:W-:-:S13]  /*0a40*/  ISETP.NE.AND P1, PT, R0, 0x3, PT ;  /* 0x000000030000780c */ /* 0x004fda0003f25270 */
[----:B------:R-:W-:Y:S05]  /*0a50*/  @P1 BRA `(.L_x_12) ;  /* 0x00000000002c1947 */ /* 0x000fea0003800000 */
[----:B---3--:R-:W-:Y:S01]  /*0a60*/  UMOV UR5, 0x400 ;  /* 0x0000040000057882 */ /* 0x008fe20000000000 */
[----:B------:R-:W-:Y:S01]  /*0a70*/  UMOV UR4, 0x20 ;  /* 0x0000002000047882 */ /* 0x000fe20000000000 */
[----:B------:R-:W-:Y:S02]  /*0a80*/  ULEA UR5, UR54, UR5, 0x18 ;  /* 0x0000000536057291 */ /* 0x000fe4000f8ec0ff */
[----:B------:R-:W-:-:S04]  /*0a90*/  UIADD3 UR6, UPT, UPT, -UR4, 0x100000, URZ ;  /* 0x0010000004067890 */ /* 0x000fc8000fffe1ff */
[----:B------:R-:W-:Y:S02]  /*0aa0*/  USHF.L.U32 UR7, UR6, 0xb, URZ ;  /* 0x0000000b06077899 */ /* 0x000fe400080006ff */
[----:B------:R-:W-:Y:S01]  /*0ab0*/  USHF.L.U32 UR6, UR6, 0x1, URZ ;  /* 0x0000000106067899 */ /* 0x000fe200080006ff */
[----:B------:R-:W-:Y:S01]  /*0ac0*/  ELECT P1, URZ, PT ;  /* 0x0000000000ff782f */ /* 0x000fe20003820000 */
[----:B------:R-:W2:Y:S10]  /*0ad0*/  FENCE.VIEW.ASYNC.S ;  /* 0x00000000000073c6 */ /* 0x000eb40000000000 */
[----:B--2---:R2:W3:Y:S01]  /*0ae0*/  SYNCS.EXCH.64 URZ, [UR5+0x150], UR6 ;  /* 0x0001500605ff75b2 */ /* 0x0044e20008000100 */
[----:B------:R2:W1:Y:S01]  /*0af0*/  SYNCS.EXCH.64 URZ, [UR5+0x158], UR6 ;  /* 0x0001580605ff75b2 */ /* 0x0004620008000100 */
[----:B------:R-:W-:Y:S01]  /*0b00*/  NOP ;  /* 0x0000000000007918 */ /* 0x000fe20000000000 */
.L_x_12:
[----:B------:R-:W4:Y:S01]  /*0b10*/  SHFL.IDX PT, R0, R148, RZ, 0x1f ;  /* 0x00001fff94007589 */ /* 0x000f2200000e0000 */
[----:B------:R-:W-:Y:S01]  /*0b20*/  NOP ;  /* 0x0000000000007918 */ /* 0x000fe20000000000 */
[----:B----4-:R-:W-:-:S13]  /*0b30*/  ISETP.NE.AND P1, PT, R0, 0x4, PT ;  /* 0x000000040000780c */ /* 0x010fda0003f25270 */
[----:B------:R-:W-:Y:S05]  /*0b40*/  @P1 BRA `(.L_x_13) ;  /* 0x0000000000481947 */ /* 0x000fea0003800000 */
[----:B--23--:R-:W-:Y:S01]  /*0b50*/  UMOV UR6, 0xe20 ;  /* 0x00000e2000067882 */ /* 0x00cfe20000000000 */
[----:B------:R-:W-:Y:S01]  /*0b60*/  UMOV UR5, 0x400 ;  /* 0x0000040000057882 */ /* 0x000fe20000000000 */
[----:B------:R-:W-:Y:S01]  /*0b70*/  USEL UR6, UR6, 0xc20, UP3 ;  /* 0x00000c2006067887 */ /* 0x000fe20009800000 */
        /* <DEDUP_REMOVED lines=9> */
[----:B------:R-:W2:Y:S02]  /*0c10*/  FENCE.VIEW.ASYNC.S ;  /* 0x00000000000073c6 */ /* 0x000ea40000000000 */
[----:B--2---:R4:W2:Y:S08]  /*0c20*/  SYNCS.EXCH.64 URZ, [UR5+0x160], UR8 ;  /* 0x0001600805ff75b2 */ /* 0x0048b00008000100 */
[----:B------:R4:W3:Y:S01]  /*0c30*/  SYNCS.EXCH.64 URZ, [UR5+0x170], UR6 ;  /* 0x0001700605ff75b2 */ /* 0x0008e20008000100 */
[----:B------:R4:W1:Y:S01]  /*0c40*/  SYNCS.EXCH.64 URZ, [UR5+0x168], UR8 ;  /* 0x0001680805ff75b2 */ /* 0x0008620008000100 */
[----:B------:R4:W1:Y:S02]  /*0c50*/  SYNCS.EXCH.64 URZ, [UR5+0x178], UR6 ;  /* 0x0001780605ff75b2 */ /* 0x0008640008000100 */
[----:B----4-:R-:W-:Y:S01]  /*0c60*/  NOP ;  /* 0x0000000000007918 */ /* 0x010fe20000000000 */
.L_x_13:
[----:B------:R-:W4:Y:S01]  /*0c70*/  SHFL.IDX PT, R0, R148, RZ, 0x1f ;  /* 0x00001fff94007589 */ /* 0x000f2200000e0000 */
[----:B------:R-:W-:Y:S01]  /*0c80*/  NOP ;  /* 0x0000000000007918 */ /* 0x000fe20000000000 */
[----:B----4-:R-:W-:-:S13]  /*0c90*/  ISETP.NE.AND P1, PT, R0, 0x5, PT ;  /* 0x000000050000780c */ /* 0x010fda0003f25270 */
[----:B------:R-:W-:Y:S05]  /*0ca0*/  @P1 BRA `(.L_x_14) ;  /* 0x0000000000541947 */ /* 0x000fea0003800000 */
[----:B--23--:R-:W-:Y:S01]  /*0cb0*/  UMOV UR6, 0x400 ;  /* 0x0000040000067882 */ /* 0x00cfe20000000000 */
        /* <DEDUP_REMOVED lines=14> */
[----:B------:R4:W1:Y:S01]  /*0da0*/  SYNCS.EXCH.64 URZ, [UR6+0x1a8], UR4 ;  /* 0x0001a80406ff75b2 */ /* 0x0008620008000100 */
[----:B------:R4:W1:Y:S01]  /*0db0*/  SYNCS.EXCH.64 URZ, [UR6+0x190], UR8 ;  /* 0x0001900806ff75b2 */ /* 0x0008620008000100 */
[----:B------:R4:W1:Y:S01]  /*0dc0*/  SYNCS.EXCH.64 URZ, [UR6+0x1b0], UR4 ;  /* 0x0001b00406ff75b2 */ /* 0x0008620008000100 */
[----:B------:R4:W1:Y:S01]  /*0dd0*/  SYNCS.EXCH.64 URZ, [UR6+0x198], UR8 ;  /* 0x0001980806ff75b2 */ /* 0x0008620008000100 */
[----:B------:R4:W1:Y:S02]  /*0de0*/  SYNCS.EXCH.64 URZ, [UR6+0x1b8], UR4 ;  /* 0x0001b80406ff75b2 */ /* 0x0008640008000100 */
[----:B----4-:R-:W-:Y:S01]  /*0df0*/  NOP ;  /* 0x0000000000007918 */ /* 0x010fe20000000000 */
.L_x_14:
[----:B------:R-:W4:Y:S01]  /*0e00*/  SHFL.IDX PT, R0, R148, RZ, 0x1f ;  /* 0x00001fff94007589 */ /* 0x000f2200000e0000 */
[----:B------:R-:W-:Y:S01]  /*0e10*/  ISETP.NE.OR P0, PT, RZ, UR11, !P0 ;  /* 0x0000000bff007c0c */ /* 0x000fe2000c705670 */
[----:B------:R-:W-:Y:S01]  /*0e20*/  NOP ;  /* 0x0000000000007918 */ /* 0x000fe20000000000 */
[----:B----4-:R-:W-:-:S13]  /*0e30*/  ISETP.NE.AND P1, PT, R0, 0x3, PT ;  /* 0x000000030000780c */ /* 0x010fda0003f25270 */
[----:B------:R-:W-:Y:S05]  /*0e40*/  @P1 BRA `(.L_x_15) ;  /* 0x0000000000341947 */ /* 0x000fea0003800000 */
[----:B--23--:R-:W-:Y:S01]  /*0e50*/  UMOV UR5, 0x400 ;  /* 0x0000040000057882 */ /* 0x00cfe20000000000 */
[----:B------:R-:W-:Y:S01]  /*0e60*/  UMOV UR4, 0x20 ;  /* 0x0000002000047882 */ /* 0x000fe20000000000 */
[----:B------:R-:W-:Y:S02]  /*0e70*/  ULEA UR5, UR54, UR5, 0x18 ;  /* 0x0000000536057291 */ /* 0x000fe4000f8ec0ff */
[----:B------:R-:W-:-:S04]  /*0e80*/  UIADD3 UR6, UPT, UPT, -UR4, 0x100000, URZ ;  /* 0x0010000004067890 */ /* 0x000fc8000fffe1ff */
[----:B------:R-:W-:Y:S02]  /*0e90*/  USHF.L.U32 UR7, UR6, 0xb, URZ ;  /* 0x0000000b06077899 */ /* 0x000fe400080006ff */
[----:B------:R-:W-:Y:S01]  /*0ea0*/  USHF.L.U32 UR6, UR6, 0x1, URZ ;  /* 0x0000000106067899 */ /* 0x000fe200080006ff */
[----:B------:R-:W-:Y:S01]  /*0eb0*/  ELECT P1, URZ, PT ;  /* 0x0000000000ff782f */ /* 0x000fe20003820000 */
[----:B------:R-:W2:Y:S10]  /*0ec0*/  FENCE.VIEW.ASYNC.S ;  /* 0x00000000000073c6 */ /* 0x000eb40000000000 */
[----:B--2---:R4:W2:Y:S01]  /*0ed0*/  SYNCS.EXCH.64 URZ, [UR5+0x1c0], UR6 ;  /* 0x0001c00605ff75b2 */ /* 0x0048a20008000100 */
[----:B------:R4:W3:Y:S01]  /*0ee0*/  SYNCS.EXCH.64 URZ, [UR5+0x1d0], UR6 ;  /* 0x0001d00605ff75b2 */ /* 0x0008e20008000100 */
[----:B------:R4:W1:Y:S01]  /*0ef0*/  SYNCS.EXCH.64 URZ, [UR5+0x1c8], UR6 ;  /* 0x0001c80605ff75b2 */ /* 0x0008620008000100 */
[----:B------:R4:W1:Y:S02]  /*0f00*/  SYNCS.EXCH.64 URZ, [UR5+0x1d8], UR6 ;  /* 0x0001d80605ff75b2 */ /* 0x0008640008000100 */
[----:B----4-:R-:W-:Y:S01]  /*0f10*/  NOP ;  /* 0x0000000000007918 */ /* 0x010fe20000000000 */
.L_x_15:
[----:B------:R-:W4:Y:S01]  /*0f20*/  LDCU UR12, c[0x0][0x36c] ;  /* 0x00006d80ff0c77ac */ /* 0x000f220008000800 */
[----:B------:R-:W-:Y:S01]  /*0f30*/  LOP3.LUT R0, R142, 0x1f, RZ, 0xc0, !PT ;  /* 0x0000001f8e007812 */ /* 0x000fe200078ec0ff */
[----:B------:R-:W-:Y:S01]  /*0f40*/  NOP ;  /* 0x0000000000007918 */ /* 0x000fe20000000000 */
[----:B------:R-:W-:Y:S01]  /*0f50*/  VOTEU.ALL UP0, P0 ;  /* 0x0000000000ff7886 */ /* 0x000fe20000000000 */
[----:B--23--:R-:W-:Y:S01]  /*0f60*/  UMOV UR6, 0x20 ;  /* 0x0000002000067882 */ /* 0x00cfe20000000000 */
[----:B------:R-:W-:-:S03]  /*0f70*/  UISETP.NE.AND UP4, UPT, UR11, URZ, UPT ;  /* 0x000000ff0b00728c */ /* 0x000fc6000bf85270 */
[----:B------:R-:W-:Y:S01]  /*0f80*/  @!UP0 UMOV UR4, 0x400 ;  /* 0x0000040000048882 */ /* 0x000fe20000000000 */
[----:B------:R-:W-:-:S04]  /*0f90*/  @!UP0 UIADD3 UR6, UPT, UPT, -UR6, 0x100000, URZ ;  /* 0x0010000006068890 */ /* 0x000fc8000fffe1ff */
[----:B------:R-:W-:Y:S02]  /*0fa0*/  @!UP0 USHF.L.U32 UR7, UR6, 0xb, URZ ;  /* 0x0000000b06078899 */ /* 0x000fe400080006ff */
[----:B------:R-:W-:Y:S02]  /*0fb0*/  @!UP0 USHF.L.U32 UR6, UR6, 0x1, URZ ;  /* 0x0000000106068899 */ /* 0x000fe400080006ff */
[----:B------:R-:W-:Y:S01]  /*0fc0*/  @!UP0 ULEA UR4, UR54, UR4, 0x18 ;  /* 0x0000000436048291 */ /* 0x000fe2000f8ec0ff */
[----:B------:R-:W-:Y:S01]  /*0fd0*/  VOTEU.ALL UP0, P0 ;  /* 0x0000000000ff7886 */ /* 0x000fe20000000000 */
[----:B----4-:R-:W-:Y:S01]  /*0fe0*/  UISETP.EQ.U32.AND UP1, UPT, UR12, 0x1, UPT ;  /* 0x000000010c00788c */ /* 0x010fe2000bf22070 */
[----:B------:R-:W2:Y:S09]  /*0ff0*/  FENCE.VIEW.ASYNC.S ;  /* 0x00000000000073c6 */ /* 0x000eb20000000000 */
[----:B--2---:R2:W3:Y:S02]  /*1000*/  @!UP0 SYNCS.EXCH.64 URZ, [UR4+0x1e0], UR6 ;  /* 0x0001e00604ff85b2 */ /* 0x0044e40008000100 */
[----:B--2---:R-:W-:Y:S01]  /*1010*/  UP2UR UR4, UPR, URZ, 0x2 ;  /* 0x00000002ff047883 */ /* 0x004fe20008000000 */
[----:B------:R-:W-:Y:S11]  /*1020*/  BRA.U !UP1, `(.L_x_16) ;  /* 0x0000000109087547 */ /* 0x000ff6000b800000 */
[----:B-1-3--:R-:W-:Y:S01]  /*1030*/  UCGABAR_ARV ;  /* 0x00000000000079c7 */ /* 0x00afe20008000000 */
[----:B------:R-:W-:Y:S05]  /*1040*/  BRA `(.L_x_17) ;  /* 0x0000000000047947 */ /* 0x000fea0003800000 */
.L_x_16:
[----:B-1-3--:R-:W-:Y:S01]  /*1050*/  NOP ;  /* 0x0000000000007918 */ /* 0x00afe20000000000 */
.L_x_17:
[----:B------:R-:W1:Y:S01]  /*1060*/  S2UR UR10, SR_CTAID.X ;  /* 0x00000000000a79c3 */ /* 0x000e620000002500 */
[----:B------:R-:W-:-:S05]  /*1070*/  CS2R.32 R3, SR_CgaSize ;  /* 0x0000000000037805 */ /* 0x000fca0000008a00 */
[----:B------:R-:W-:-:S05]  /*1080*/  IMAD R3, R3, -0xa0, RZ ;  /* 0xffffff6003037824 */ /* 0x000fca00078e02ff */
[----:B------:R-:W-:-:S14]  /*1090*/  R2UR UR5, R3 ;  /* 0x00000000030572ca */ /* 0x000fdc00000e0000 */
[----:B------:R-:W2:Y:S01]  /*10a0*/  LDCU UR5, c[0x0][UR5+0x2b0] ;  /* 0x00005600050577ac */ /* 0x000ea20008000800 */
[----:B------:R-:W-:-:S05]  /*10b0*/  CS2R.32 R3, SR_CgaSize ;  /* 0x0000000000037805 */ /* 0x000fca0000008a00 */
[----:B------:R-:W-:-:S05]  /*10c0*/  IMAD R3, R3, -0xa0, RZ ;  /* 0xffffff6003037824 */ /* 0x000fca00078e02ff */
[----:B------:R-:W-:-:S14]  /*10d0*/  R2UR UR4, R3 ;  /* 0x00000000030472ca */ /* 0x000fdc00000e0000 */
[----:B------:R-:W3:Y:S01]  /*10e0*/  LDCU UR4, c[0x0][UR4+0x2b4] ;  /* 0x00005680040477ac */ /* 0x000ee20008000800 */
[----:B------:R-:W4:Y:S01]  /*10f0*/  S2UR UR51, SR_CTAID.Y ;  /* 0x00000000003379c3 */ /* 0x000f220000002600 */
[----:B------:R-:W-:-:S05]  /*1100*/  CS2R.32 R3, SR_CgaSize ;  /* 0x0000000000037805 */ /* 0x000fca0000008a00 */
[----:B------:R-:W-:-:S05]  /*1110*/  IMAD R3, R3, -0xa0, RZ ;  /* 0xffffff6003037824 */ /* 0x000fca00078e02ff */
[----:B------:R-:W-:-:S14]  /*1120*/  R2UR UR49, R3 ;  /* 0x00000000033172ca */ /* 0x000fdc00000e0000 */
[----:B------:R-:W3:Y:S01]  /*1130*/  LDCU UR49, c[0x0][UR49+0x2a0] ;  /* 0x00005400313177ac */ /* 0x000ee20008000800 */
[----:B------:R-:W-:-:S05]  /*1140*/  CS2R.32 R3, SR_CgaSize ;  /* 0x0000000000037805 */ /* 0x000fca0000008a00 */
[----:B------:R-:W-:-:S05]  /*1150*/  IMAD R3, R3, -0xa0, RZ ;  /* 0xffffff6003037824 */ /* 0x000fca00078e02ff */
[----:B------:R-:W-:-:S14]  /*1160*/  R2UR UR48, R3 ;  /* 0x00000000033072ca */ /* 0x000fdc00000e0000 */
[----:B------:R-:W3:Y:S01]  /*1170*/  LDCU UR48, c[0x0][UR48+0x2a4] ;  /* 0x00005480303077ac */ /* 0x000ee20008000800 */
[----:B------:R-:W3:Y:S01]  /*1180*/  S2UR UR36, SR_CTAID.Z ;  /* 0x00000000002479c3 */ /* 0x000ee20000002700 */
[----:B------:R-:W3:Y:S01]  /*1190*/  LDCU UR19, c[0x0][0xb24] ;  /* 0x00016480ff1377ac */ /* 0x000ee20008000800 */
[----:B------:R-:W-:Y:S02]  /*11a0*/  ULOP3.LUT UR7, UR54, 0x3, URZ, 0xc0, !UPT ;  /* 0x0000000336077892 */ /* 0x000fe4000f8ec0ff */
[----:B------:R-:W-:Y:S01]  /*11b0*/  ULOP3.LUT UR6, UR17, 0xc, UR54, 0xf8, !UPT ;  /* 0x0000000c11067892 */ /* 0x000fe2000f8ef836 */
[----:B-1----:R-:W-:Y:S01]  /*11c0*/  I2FP.F32.U32 R3, UR10 ;  /* 0x0000000a00037c45 */ /* 0x002fe20008201000 */
[----:B------:R-:W-:Y:S02]  /*11d0*/  UISETP.GT.U32.AND UP1, UPT, UR7, 0xffff, UPT ;  /* 0x0000ffff0700788c */ /* 0x000fe4000bf24070 */
[----:B------:R-:W-:Y:S02]  /*11e0*/  UISETP.GT.U32.AND UP0, UPT, UR6, 0xffff, UPT ;  /* 0x0000ffff0600788c */ /* 0x000fe4000bf04070 */
[----:B--2---:R-:W-:Y:S01]  /*11f0*/  FMUL R3, R3, UR5 ;  /* 0x0000000503037c20 */ /* 0x004fe20008400000 */
[----:B------:R-:W-:Y:S01]  /*1200*/  USEL UR7, UR7, 0xffff, !UP1 ;  /* 0x0000ffff07077887 */ /* 0x000fe2000c800000 */
[----:B----4-:R-:W-:Y:S01]  /*1210*/  I2FP.F32.U32 R2, UR51 ;  /* 0x0000003300027c45 */ /* 0x010fe20008201000 */
[----:B------:R-:W-:-:S03]  /*1220*/  USEL UR6, UR6, 0xffff, !UP0 ;  /* 0x0000ffff06067887 */ /* 0x000fc6000c000000 */
[----:B------:R-:W1:Y:S01]  /*1230*/  F2I.U32.TRUNC.NTZ R3, R3 ;  /* 0x0000000300037305 */ /* 0x000e62000020f000 */
[----:B------:R-:W-:Y:S01]  /*1240*/  USHF.L.U32 UR15, UR54, 0x9, URZ ;  /* 0x00000009360f7899 */ /* 0x000fe200080006ff */
[----:B---3--:R-:W-:Y:S01]  /*1250*/  FMUL R2, R2, UR4 ;  /* 0x0000000402027c20 */ /* 0x008fe20008400000 */
[----:B------:R-:W-:Y:S02]  /*1260*/  USHF.R.U32.HI UR43, URZ, 0x1, UR54 ;  /* 0x00000001ff2b7899 */ /* 0x000fe40008011636 */
[----:B------:R-:W-:Y:S02]  /*1270*/  USHF.R.U32.HI UR42, URZ, 0x2, UR54 ;  /* 0x00000002ff2a7899 */ /* 0x000fe40008011636 */
[----:B------:R-:W-:Y:S01]  /*1280*/  ULOP3.LUT UR7, UR7, 0xffff, URZ, 0xc0, !UPT ;  /* 0x0000ffff07077892 */ /* 0x000fe2000f8ec0ff */
[----:B------:R-:W2:Y:S01]  /*1290*/  F2I.U32.TRUNC.NTZ R2, R2 ;  /* 0x0000000200027305 */ /* 0x000ea2000020f000 */
[----:B------:R-:W-:Y:S01]  /*12a0*/  ULOP3.LUT UR6, UR6, 0xffff, URZ, 0xc0, !UPT ;  /* 0x0000ffff06067892 */ /* 0x000fe2000f8ec0ff */
[----:B------:R-:W-:Y:S01]  /*12b0*/  UMOV UR14, 0x1111 ;  /* 0x00001111000e7882 */ /* 0x000fe20000000000 */
[----:B------:R-:W-:Y:S01]  /*12c0*/  UMOV UR13, 0x5 ;  /* 0x00000005000d7882 */ /* 0x000fe20000000000 */
[----:B------:R-:W-:Y:S01]  /*12d0*/  ULOP3.LUT UR21, UR15, 0x1800, URZ, 0xc0, !UPT ;  /* 0x000018000f157892 */ /* 0x000fe2000f8ec0ff */
[----:B-1----:R-:W-:Y:S01]  /*12e0*/  R2UR UR5, R3 ;  /* 0x00000000030572ca */ /* 0x002fe200000e0000 */
[----:B------:R-:W1:Y:S01]  /*12f0*/  LDCU UR37, c[0x0][0xb24] ;  /* 0x00016480ff2577ac */ /* 0x000e620008000800 */
[----:B------:R-:W-:Y:S01]  /*1300*/  PRMT R3, RZ, 0x7610, R3 ;  /* 0x00007610ff037816 */ /* 0x000fe20000000003 */
[----:B------:R-:W3:Y:S01]  /*1310*/  LDCU UR18, c[0x0][0xb30] ;  /* 0x00016600ff1277ac */ /* 0x000ee20008000800 */
[----:B--2---:R-:W-:Y:S01]  /*1320*/  R2UR UR4, R2 ;  /* 0x00000000020472ca */ /* 0x004fe200000e0000 */
[----:B------:R-:W-:Y:S01]  /*1330*/  UISETP.NE.AND UP5, UPT, UR11, 0x2, UPT ;  /* 0x000000020b00788c */ /* 0x000fe2000bfa5270 */
[----:B------:R-:W-:Y:S01]  /*1340*/  PRMT R2, RZ, 0x7610, R2 ;  /* 0x00007610ff027816 */ /* 0x000fe20000000002 */
[----:B------:R-:W-:-:S06]  /*1350*/  ULOP3.LUT UR43, UR43, 0x1, URZ, 0xc0, !UPT ;  /* 0x000000012b2b7892 */ /* 0x000fcc000f8ec0ff */
[----:B------:R-:W-:Y:S02]  /*1360*/  UIADD3 UR5, UPT, UPT, -UR5, URZ, URZ ;  /* 0x000000ff05057290 */ /* 0x000fe4000fffe1ff */
[----:B------:R-:W-:Y:S02]  /*1370*/  ULOP3.LUT UR42, UR42, 0x3, URZ, 0xc0, !UPT ;  /* 0x000000032a2a7892 */ /* 0x000fe4000f8ec0ff */
[----:B------:R-:W-:Y:S02]  /*1380*/  ULOP3.LUT UR15, UR15, 0x400, URZ, 0xc0, !UPT ;  /* 0x000004000f0f7892 */ /* 0x000fe4000f8ec0ff */
[----:B------:R-:W-:Y:S02]  /*1390*/  UISETP.GE.AND UP6, UPT, UR19, 0x1, UPT ;  /* 0x000000011300788c */ /* 0x000fe4000bfc6270 */
[----:B------:R-:W-:Y:S01]  /*13a0*/  UIADD3 UR4, UPT, UPT, -UR4, URZ, URZ ;  /* 0x000000ff04047290 */ /* 0x000fe2000fffe1ff */
[----:B------:R-:W-:Y:S01]  /*13b0*/  UMOV UR50, UR10 ;  /* 0x0000000a00327c82 */ /* 0x000fe20008000000 */
[----:B------:R-:W-:-:S02]  /*13c0*/  USHF.L.U32 UR14, UR14, UR7, URZ ;  /* 0x000000070e0e7299 */ /* 0x000fc400080006ff */
[----:B------:R-:W-:Y:S02]  /*13d0*/  USHF.L.U32 UR13, UR13, UR6, URZ ;  /* 0x000000060d0d7299 */ /* 0x000fe400080006ff */
[----:B------:R-:W-:Y:S02]  /*13e0*/  UIMAD UR49, UR49, UR5, UR10 ;  /* 0x00000005313172a4 */ /* 0x000fe4000f8e020a */
[----:B------:R-:W-:Y:S01]  /*13f0*/  UIMAD UR48, UR48, UR4, UR51 ;  /* 0x00000004303072a4 */ /* 0x000fe2000f8e0233 */
[----:B-1-3--:R-:W-:Y:S11]  /*1400*/  BRA.U UP4, `(.L_x_18) ;  /* 0x0000000104ac7547 */ /* 0x00aff6000b800000 */
[----:B------:R-:W-:Y:S02]  /*1410*/  UISETP.NE.AND UP0, UPT, UR48, URZ, UPT ;  /* 0x000000ff3000728c */ /* 0x000fe4000bf05270 */
[----:B------:R-:W-:Y:S02]  /*1420*/  ULOP3.LUT UR8, UR49, 0x2, URZ, 0x3c, !UPT ;  /* 0x0000000231087892 */ /* 0x000fe4000f8e3cff */
[----:B------:R-:W-:Y:S02]  /*1430*/  UISETP.GT.U32.AND UP1, UPT, UR49, 0x1, UP0 ;  /* 0x000000013100788c */ /* 0x000fe40008724070 */
[----:B------:R-:W-:Y:S02]  /*1440*/  UISETP.NE.AND UP2, UPT, UR48, 0x1, UPT ;  /* 0x000000013000788c */ /* 0x000fe4000bf45270 */
[----:B------:R-:W-:Y:S02]  /*1450*/  UISETP.GT.U32.AND UP0, UPT, UR8, 0x1, UP0 ;  /* 0x000000010800788c */ /* 0x000fe40008704070 */
[----:B------:R-:W-:-:S02]  /*1460*/  USEL UR28, URZ, 0x1, UP1 ;  /* 0x00000001ff1c7887 */ /* 0x000fc40008800000 */
[----:B------:R-:W-:Y:S02]  /*1470*/  USEL UR23, URZ, 0x2, UP1 ;  /* 0x00000002ff177887 */ /* 0x000fe40008800000 */
[----:B------:R-:W-:Y:S02]  /*1480*/  UISETP.GT.U32.AND UP1, UPT, UR49, 0x1, UP2 ;  /* 0x000000013100788c */ /* 0x000fe40009724070 */
[----:B------:R-:W-:Y:S02]  /*1490*/  USEL UR7, URZ, 0x4, UP0 ;  /* 0x00000004ff077887 */ /* 0x000fe40008000000 */
[----:B------:R-:W-:Y:S02]  /*14a0*/  USEL UR5, URZ, 0x8, UP0 ;  /* 0x00000008ff057887 */ /* 0x000fe40008000000 */
[----:B------:R-:W-:Y:S02]  /*14b0*/  UISETP.GT.U32.AND UP0, UPT, UR8, 0x1, UP2 ;  /* 0x000000010800788c */ /* 0x000fe40009704070 */
[----:B------:R-:W-:-:S02]  /*14c0*/  USEL UR27, URZ, 0x10, UP1 ;  /* 0x00000010ff1b7887 */ /* 0x000fc40008800000 */
[----:B------:R-:W-:Y:S02]  /*14d0*/  USEL UR22, URZ, 0x20, UP1 ;  /* 0x00000020ff167887 */ /* 0x000fe40008800000 */
[----:B------:R-:W-:Y:S02]  /*14e0*/  UISETP.NE.AND UP1, UPT, UR48, 0x2, UPT ;  /* 0x000000023000788c */ /* 0x000fe4000bf25270 */
[----:B------:R-:W-:Y:S02]  /*14f0*/  USEL UR6, URZ, 0x40, UP0 ;  /* 0x00000040ff067887 */ /* 0x000fe40008000000 */
[----:B------:R-:W-:Y:S02]  /*1500*/  USEL UR4, URZ, 0x80, UP0 ;  /* 0x00000080ff047887 */ /* 0x000fe40008000000 */
[----:B------:R-:W-:Y:S02]  /*1510*/  UISETP.GT.U32.AND UP0, UPT, UR49, 0x1, UP1 ;  /* 0x000000013100788c */ /* 0x000fe40008f04070 */
[----:B------:R-:W-:-:S02]  /*1520*/  UISETP.NE.AND UP2, UPT, UR48, 0x3, UPT ;  /* 0x000000033000788c */ /* 0x000fc4000bf45270 */
[----:B------:R-:W-:Y:S02]  /*1530*/  USEL UR25, URZ, 0x100, UP0 ;  /* 0x00000100ff197887 */ /* 0x000fe40008000000 */
[----:B------:R-:W-:Y:S02]  /*1540*/  USEL UR20, URZ, 0x200, UP0 ;  /* 0x00000200ff147887 */ /* 0x000fe40008000000 */
[----:B------:R-:W-:Y:S02]  /*1550*/  UISETP.GT.U32.AND UP0, UPT, UR49, 0x1, UP2 ;  /* 0x000000013100788c */ /* 0x000fe40009704070 */
[----:B------:R-:W-:Y:S02]  /*1560*/  UIADD3 UR25, UPT, UPT, UR25, UR27, UR28 ;  /* 0x0000001b19197290 */ /* 0x000fe4000fffe01c */
[----:B------:R-:W-:Y:S02]  /*1570*/  USEL UR24, URZ, 0x1000, UP0 ;  /* 0x00001000ff187887 */ /* 0x000fe40008000000 */
[----:B------:R-:W-:-:S02]  /*1580*/  USEL UR9, URZ, 0x2000, UP0 ;  /* 0x00002000ff097887 */ /* 0x000fc40008000000 */
[----:B------:R-:W-:Y:S02]  /*1590*/  UIADD3 UR23, UPT, UPT, UR23, UR24, UR25 ;  /* 0x0000001817177290 */ /* 0x000fe4000fffe019 */
[----:B------:R-:W-:Y:S02]  /*15a0*/  UISETP.GT.U32.AND UP1, UPT, UR8, 0x1, UP1 ;  /* 0x000000010800788c */ /* 0x000fe40008f24070 */
[----:B------:R-:W-:Y:S02]  /*15b0*/  UIADD3 UR20, UPT, UPT, UR20, UR22, UR23 ;  /* 0x0000001614147290 */ /* 0x000fe4000fffe017 */
[----:B------:R-:W-:Y:S02]  /*15c0*/  UISETP.GT.U32.AND UP0, UPT, UR8, 0x1, UP2 ;  /* 0x000000010800788c */ /* 0x000fe40009704070 */
[----:B------:R-:W-:Y:S02]  /*15d0*/  USEL UR8, URZ, 0x400, UP1 ;  /* 0x00000400ff087887 */ /* 0x000fe40008800000 */
[----:B------:R-:W-:-:S02]  /*15e0*/  UIADD3 UR9, UPT, UPT, UR7, UR9, UR20 ;  /* 0x0000000907097290 */ /* 0x000fc4000fffe014 */
[----:B------:R-:W-:Y:S02]  /*15f0*/  USEL UR7, URZ, 0x4000, UP0 ;  /* 0x00004000ff077887 */ /* 0x000fe40008000000 */
[----:B------:R-:W-:Y:S02]  /*1600*/  UIADD3 UR9, UPT, UPT, UR8, UR6, UR9 ;  /* 0x0000000608097290 */ /* 0x000fe4000fffe009 */
[----:B------:R-:W-:Y:S02]  /*1610*/  ULOP3.LUT UR6, UR49, 0xfffffffe, URZ, 0xc0, !UPT ;  /* 0xfffffffe31067892 */ /* 0x000fe4000f8ec0ff */
[----:B------:R-:W-:Y:S02]  /*1620*/  USEL UR8, URZ, 0x800, UP1 ;  /* 0x00000800ff087887 */ /* 0x000fe40008800000 */
[----:B------:R-:W-:Y:S02]  /*1630*/  UIADD3 UR5, UPT, UPT, UR5, UR7, UR9 ;  /* 0x0000000705057290 */ /* 0x000fe4000fffe009 */
[----:B------:R-:W-:-:S02]  /*1640*/  ULEA UR6, UR48, UR6, 0x2 ;  /* 0x0000000630067291 */ /* 0x000fc4000f8e10ff */
[----:B------:R-:W-:Y:S02]  /*1650*/  USEL UR7, URZ, 0x8000, UP0 ;  /* 0x00008000ff077887 */ /* 0x000fe40008000000 */
[----:B------:R-:W-:-:S03]  /*1660*/  UIADD3 UR5, UPT, UPT, UR8, UR4, UR5 ;  /* 0x0000000408057290 */ /* 0x000fc6000fffe005 */
[----:B------:R-:W-:Y:S01]  /*1670*/  UMOV UR4, 0x3 ;  /* 0x0000000300047882 */ /* 0x000fe20000000000 */
[----:B------:R-:W-:Y:S02]  /*1680*/  UIADD3 UR5, UPT, UPT, UR5, UR7, URZ ;  /* 0x0000000705057290 */ /* 0x000fe4000fffe0ff */
[----:B------:R-:W-:-:S04]  /*1690*/  USHF.L.U32 UR4, UR4, UR6, URZ ;  /* 0x0000000604047299 */ /* 0x000fc800080006ff */
[----:B------:R-:W-:Y:S02]  /*16a0*/  MOV R3, UR5 ;  /* 0x0000000500037c02 */ /* 0x000fe40008000f00 */
[----:B------:R-:W-:Y:S02]  /*16b0*/  MOV R2, UR4 ;  /* 0x0000000400027c02 */ /* 0x000fe40008000f00 */
.L_x_18:
[----:B------:R-:W-:Y:S05]  /*16c0*/  BRA.U !UP6, `(.L_x_19) ;  /* 0x000000010eb87547 */ /* 0x000fea000b800000 */
[----:B------:R-:W1:Y:S01]  /*16d0*/  LDCU.128 UR4, c[0x0][0xb10] ;  /* 0x00016200ff0477ac */ /* 0x000e620008000c00 */
[----:B------:R-:W2:Y:S01]  /*16e0*/  LDCU UR23, c[0x0][0x370] ;  /* 0x00006e00ff1777ac */ /* 0x000ea20008000800 */
[----:B------:R-:W3:Y:S01]  /*16f0*/  LDCU UR22, c[0x0][0x374] ;  /* 0x00006e80ff1677ac */ /* 0x000ee20008000800 */
[----:B------:R-:W4:Y:S01]  /*1700*/  LDCU UR50, c[0x0][0xb0c] ;  /* 0x00016180ff3277ac */ /* 0x000f220008000800 */
[----:B------:R-:W2:Y:S01]  /*1710*/  LDCU UR20, c[0x0][0xb20] ;  /* 0x00016400ff1477ac */ /* 0x000ea20008000800 */
[----:B------:R-:W2:Y:S01]  /*1720*/  LDCU.64 UR8, c[0x0][0xb28] ;  /* 0x00016500ff0877ac */ /* 0x000ea20008000a00 */
[----:B-1----:R-:W-:Y:S02]  /*1730*/  UISETP.NE.AND UP0, UPT, UR6, 0x1, UPT ;  /* 0x000000010600788c */ /* 0x002fe4000bf05270 */
[----:B---3--:R-:W-:Y:S02]  /*1740*/  UIMAD.WIDE.U32 UR28, UR22, UR7, URZ ;  /* 0x00000007161c72a5 */ /* 0x008fe4000f8e00ff */
[----:B------:R-:W-:-:S02]  /*1750*/  UISETP.NE.AND UP2, UPT, UR19, 0x1, UPT ;  /* 0x000000011300788c */ /* 0x000fc4000bf45270 */
[----:B----4-:R-:W-:Y:S02]  /*1760*/  UISETP.NE.AND UP1, UPT, UR50, 0x1, UPT ;  /* 0x000000013200788c */ /* 0x010fe4000bf25270 */
[----:B------:R-:W-:Y:S02]  /*1770*/  UIMAD.WIDE.U32 UR30, UR51, UR7, URZ ;  /* 0x00000007331e72a5 */ /* 0x000fe4000f8e00ff */
[----:B--2---:R-:W-:Y:S01]  /*1780*/  UIMAD.WIDE.U32 UR24, UR23, UR4, URZ ;  /* 0x00000004171872a5 */ /* 0x004fe2000f8e00ff */
[----:B------:R-:W-:Y:S01]  /*1790*/  UMOV UR7, UR29 ;  /* 0x0000001d00077c82 */ /* 0x000fe20008000000 */
[----:B------:R-:W-:Y:S02]  /*17a0*/  UIMAD.WIDE.U32 UR28, UR10, UR4, URZ ;  /* 0x000000040a1c72a5 */ /* 0x000fe4000f8e00ff */
[----:B------:R-:W-:-:S03]  /*17b0*/  @UP0 USHF.R.U32.HI UR22, URZ, UR20, UR7 ;  /* 0x00000014ff160299 */ /* 0x000fc60008011607 */
[----:B------:R-:W-:Y:S02]  /*17c0*/  @UP1 USHF.R.U32.HI UR23, URZ, UR5, UR25 ;  /* 0x00000005ff171299 */ /* 0x000fe40008011619 */
[----:B------:R-:W-:Y:S02]  /*17d0*/  UIMAD.WIDE.U32 UR24, UR22, UR8, URZ ;  /* 0x00000008161872a5 */ /* 0x000fe4000f8e00ff */
[----:B------:R-:W-:Y:S02]  /*17e0*/  USHF.R.U32.HI UR31, URZ, UR20, UR31 ;  /* 0x00000014ff1f7299 */ /* 0x000fe4000801161f */
[----:B------:R-:W-:Y:S02]  /*17f0*/  UIMAD.WIDE.U32 UR32, UR23, UR8, URZ ;  /* 0x00000008172072a5 */ /* 0x000fe4000f8e00ff */
[----:B------:R-:W-:Y:S02]  /*1800*/  @UP2 USHF.R.U32.HI UR22, URZ, UR9, UR25 ;  /* 0x00000009ff162299 */ /* 0x000fe40008011619 */
[----:B------:R-:W-:-:S02]  /*1810*/  USHF.R.U32.HI UR29, URZ, UR5, UR29 ;  /* 0x00000005ff1d7299 */ /* 0x000fc4000801161d */
[----:B------:R-:W-:Y:S02]  /*1820*/  USEL UR31, UR51, UR31, !UP0 ;  /* 0x0000001f331f7287 */ /* 0x000fe4000c000000 */
[----:B------:R-:W-:Y:S02]  /*1830*/  @UP2 USHF.R.U32.HI UR23, URZ, UR9, UR33 ;  /* 0x00000009ff172299 */ /* 0x000fe40008011621 */
[----:B------:R-:W-:Y:S02]  /*1840*/  UIMAD UR22, UR22, UR19, URZ ;  /* 0x00000013161672a4 */ /* 0x000fe4000f8e02ff */
[----:B------:R-:W-:Y:S02]  /*1850*/  USEL UR29, UR10, UR29, !UP1 ;  /* 0x0000001d0a1d7287 */ /* 0x000fe4000c800000 */
[----:B------:R-:W-:Y:S02]  /*1860*/  UIMAD UR4, UR23, UR19, URZ ;  /* 0x00000013170472a4 */ /* 0x000fe4000f8e02ff */
[----:B------:R-:W-:-:S02]  /*1870*/  UISETP.GE.AND UP0, UPT, UR31, UR22, UPT ;  /* 0x000000161f00728c */ /* 0x000fc4000bf06270 */
[----:B------:R-:W-:Y:S02]  /*1880*/  UIMAD.WIDE.U32 UR32, UR31, UR8, URZ ;  /* 0x000000081f2072a5 */ /* 0x000fe4000f8e00ff */
[----:B------:R-:W-:Y:S02]  /*1890*/  UISETP.GE.OR UP0, UPT, UR29, UR4, UP0 ;  /* 0x000000041d00728c */ /* 0x000fe40008706670 */
[----:B------:R-:W-:Y:S02]  /*18a0*/  USHF.R.U32.HI UR4, URZ, UR9, UR33 ;  /* 0x00000009ff047299 */ /* 0x000fe40008011621 */
[----:B------:R-:W-:Y:S02]  /*18b0*/  UIMAD.WIDE.U32 UR24, UR29, UR8, URZ ;  /* 0x000000081d1872a5 */ /* 0x000fe4000f8e00ff */
[----:B------:R-:W-:Y:S02]  /*18c0*/  USEL UR4, UR31, UR4, !UP2 ;  /* 0x000000041f047287 */ /* 0x000fe4000d000000 */
[----:B------:R-:W-:-:S02]  /*18d0*/  UIADD3 UR5, UPT, UPT, -UR31, URZ, URZ ;  /* 0x000000ff1f057290 */ /* 0x000fc4000fffe1ff */
[----:B------:R-:W-:Y:S02]  /*18e0*/  UIADD3 UR8, UPT, UPT, -UR4, URZ, URZ ;  /* 0x000000ff04087290 */ /* 0x000fe4000fffe1ff */
[----:B------:R-:W-:Y:S02]  /*18f0*/  @!UP0 USHF.R.U32.HI UR9, URZ, UR9, UR25 ;  /* 0x00000009ff098299 */ /* 0x000fe40008011619 */
[----:B------:R-:W-:Y:S02]  /*1900*/  UIMAD UR8, UR19, UR8, UR31 ;  /* 0x00000008130872a4 */ /* 0x000fe4000f8e021f */
[----:B------:R-:W-:Y:S02]  /*1910*/  @!UP0 USEL UR9, UR29, UR9, !UP2 ;  /* 0x000000091d098287 */ /* 0x000fe4000d000000 */
[----:B------:R-:W-:Y:S02]  /*1920*/  UIADD3 UR7, UPT, UPT, -UR29, URZ, URZ ;  /* 0x000000ff1d077290 */ /* 0x000fe4000fffe1ff */
[----:B------:R-:W-:-:S02]  /*1930*/  @!UP0 UIMAD UR8, UR8, UR23, UR9 ;  /* 0x00000017080882a4 */ /* 0x000fc4000f8e0209 */
[----:B------:R-:W-:Y:S02]  /*1940*/  @!UP0 UIADD3 UR4, UPT, UPT, UR4, -UR9, URZ ;  /* 0x8000000904048290 */ /* 0x000fe4000fffe0ff */
[----:B------:R-:W-:Y:S02]  /*1950*/  UIMAD UR5, UR6, UR5, UR51 ;  /* 0x00000005060572a4 */ /* 0x000fe4000f8e0233 */
[----:B------:R-:W-:Y:S02]  /*1960*/  @!UP0 UIMAD UR31, UR4, UR19, UR29 ;  /* 0x00000013041f82a4 */ /* 0x000fe4000f8e021d */
[----:B------:R-:W-:Y:S01]  /*1970*/  UIMAD UR7, UR50, UR7, UR10 ;  /* 0x00000007320772a4 */ /* 0x000fe2000f8e020a */
[----:B------:R-:W-:Y:S01]  /*1980*/  @!UP0 UMOV UR29, UR8 ;  /* 0x00000008001d8c82 */ /* 0x000fe20008000000 */
[----:B------:R-:W-:Y:S02]  /*1990*/  UIMAD UR51, UR31, UR6, UR5 ;  /* 0x000000061f3372a4 */ /* 0x000fe4000f8e0205 */
[----:B------:R-:W-:-:S12]  /*19a0*/  UIMAD UR50, UR29, UR50, UR7 ;  /* 0x000000321d3272a4 */ /* 0x000fd8000f8e0207 */
.L_x_19:
[----:B------:R-:W-:-:S09]  /*19b0*/  UISETP.NE.AND UP0, UPT, UR18, 0x1, UPT ;  /* 0x000000011200788c */ /* 0x000fd2000bf05270 */
[----:B------:R-:W-:Y:S05]  /*19c0*/  BRA.U UP0, `(.L_x_20) ;  /* 0x0000000100407547 */ /* 0x000fea000b800000 */
[----:B------:R-:W1:Y:S01]  /*19d0*/  LDCU.128 UR4, c[0x0][0xb10] ;  /* 0x00016200ff0477ac */ /* 0x000e620008000c00 */
[----:B------:R-:W2:Y:S01]  /*19e0*/  LDCU UR9, c[0x0][0xb0c] ;  /* 0x00016180ff0977ac */ /* 0x000ea20008000800 */
[----:B------:R-:W3:Y:S01]  /*19f0*/  LDCU UR8, c[0x0][0xb20] ;  /* 0x00016400ff0877ac */ /* 0x000ee20008000800 */
[----:B-1----:R-:W-:Y:S02]  /*1a00*/  UIMAD.WIDE.U32 UR22, UR50, UR4, URZ ;  /* 0x00000004321672a5 */ /* 0x002fe4000f8e00ff */
[----:B------:R-:W-:Y:S02]  /*1a10*/  UIMAD.WIDE.U32 UR18, UR51, UR7, URZ ;  /* 0x00000007331272a5 */ /* 0x000fe4000f8e00ff */
[----:B--2---:R-:W-:Y:S02]  /*1a20*/  UISETP.NE.AND UP1, UPT, UR9, 0x1, UPT ;  /* 0x000000010900788c */ /* 0x004fe4000bf25270 */
[----:B------:R-:W-:Y:S01]  /*1a30*/  UISETP.NE.AND UP0, UPT, UR6, 0x1, UPT ;  /* 0x000000010600788c */ /* 0x000fe2000bf05270 */
[----:B------:R-:W-:Y:S01]  /*1a40*/  UMOV UR7, UR23 ;  /* 0x0000001700077c82 */ /* 0x000fe20008000000 */
[----:B---3--:R-:W-:-:S02]  /*1a50*/  USHF.R.U32.HI UR8, URZ, UR8, UR19 ;  /* 0x00000008ff087299 */ /* 0x008fc40008011613 */
[----:B------:R-:W-:Y:S02]  /*1a60*/  USHF.R.U32.HI UR5, URZ, UR5, UR7 ;  /* 0x00000005ff057299 */ /* 0x000fe40008011607 */
[----:B------:R-:W-:Y:S02]  /*1a70*/  USEL UR8, UR51, UR8, !UP0 ;  /* 0x0000000833087287 */ /* 0x000fe4000c000000 */
[----:B------:R-:W-:-:S04]  /*1a80*/  USEL UR5, UR50, UR5, !UP1 ;  /* 0x0000000532057287 */ /* 0x000fc8000c800000 */
[----:B------:R-:W-:Y:S02]  /*1a90*/  UIADD3 UR4, UPT, UPT, -UR8, UR5, URZ ;  /* 0x0000000508047290 */ /* 0x000fe4000fffe1ff */
[----:B------:R-:W-:Y:S02]  /*1aa0*/  UIADD3 UR5, UPT, UPT, UR8, -UR5, URZ ;  /* 0x8000000508057290 */ /* 0x000fe4000fffe0ff */
[----:B------:R-:W-:Y:S02]  /*1ab0*/  UIMAD UR51, UR4, UR6, UR51 ;  /* 0x00000006043372a4 */ /* 0x000fe4000f8e0233 */
[----:B------:R-:W-:-:S12]  /*1ac0*/  UIMAD UR50, UR5, UR9, UR50 ;  /* 0x00000009053272a4 */ /* 0x000fd8000f8e0232 */
.L_x_20:
[----:B------:R-:W-:-:S09]  /*1ad0*/  UISETP.EQ.U32.AND UP0, UPT, UR12, 0x1, UPT ;  /* 0x000000010c00788c */ /* 0x000fd2000bf02070 */
[----:B------:R-:W-:Y:S05]  /*1ae0*/  BRA.U !UP0, `(.L_x_21) ;  /* 0x00000001080c7547 */ /* 0x000fea000b800000 */
[----:B------:R-:W-:Y:S01]  /*1af0*/  UCGABAR_WAIT ;  /* 0x0000000000007dc7 */ /* 0x000fe20008000000 */
[----:B------:R-:W-:Y:S01]  /*1b00*/  CCTL.IVALL ;  /* 0x00000000ff00798f */ /* 0x000fe20002000000 */
[----:B------:R-:W-:Y:S05]  /*1b10*/  BRA `(.L_x_22) ;  /* 0x0000000000047947 */ /* 0x000fea0003800000 */
.L_x_21:
[----:B------:R-:W-:Y:S06]  /*1b20*/  BAR.SYNC.DEFER_BLOCKING 0x0 ;  /* 0x0000000000007b1d */ /* 0x000fec0000010000 */
.L_x_22:
[----:B------:R-:W-:Y:S05]  /*1b30*/  BRA.U UP5, `(.L_x_23) ;  /* 0x0000001d05147547 */ /* 0x000fea000b800000 */
[----:B------:R-:W1:Y:S01]  /*1b40*/  LDCU UR6, c[0x0][0x38c] ;  /* 0x00007180ff0677ac */ /* 0x000e620008000800 */
[----:B------:R-:W-:Y:S01]  /*1b50*/  PLOP3.LUT P1, PT, PT, PT, UP3, 0x80, 0x8 ;  /* 0x000000000008781c */ /* 0x000fe20003f2f038 */
[----:B------:R-:W-:Y:S01]  /*1b60*/  IMAD.MOV.U32 R12, RZ, RZ, 0x1 ;  /* 0x00000001ff0c7424 */ /* 0x000fe200078e00ff */
[----:B------:R-:W-:Y:S01]  /*1b70*/  ISETP.NE.AND P2, PT, R0, RZ, P3 ;  /* 0x000000ff0000720c */ /* 0x000fe20001f45270 */
[----:B------:R-:W-:Y:S01]  /*1b80*/  USHF.L.U32 UR5, UR10, 0x5, URZ ;  /* 0x000000050a057899 */ /* 0x000fe200080006ff */
[----:B------:R-:W-:Y:S01]  /*1b90*/  PLOP3.LUT P1, PT, P1, PT, PT, 0x8, 0x80 ;  /* 0x000000000080781c */ /* 0x000fe20000f2e170 */
[----:B------:R-:W-:Y:S01]  /*1ba0*/  USHF.L.U32 UR4, UR10, 0x7, URZ ;  /* 0x000000070a047899 */ /* 0x000fe200080006ff */
[----:B------:R-:W-:Y:S01]  /*1bb0*/  CS2R R10, SRZ ;  /* 0x00000000000a7805 */ /* 0x000fe2000001ff00 */
[----:B------:R-:W-:Y:S01]  /*1bc0*/  UISETP.NE.AND UP1, UPT, UR11, URZ, UPT ;  /* 0x000000ff0b00728c */ /* 0x000fe2000bf25270 */
[----:B------:R-:W-:Y:S01]  /*1bd0*/  IMAD.MOV.U32 R9, RZ, RZ, RZ ;  /* 0x000000ffff097224 */ /* 0x000fe200078e00ff */
[----:B------:R-:W-:Y:S01]  /*1be0*/  ULOP3.LUT UR5, UR5, 0x20, URZ, 0xc0, !UPT ;  /* 0x0000002005057892 */ /* 0x000fe2000f8ec0ff */
[----:B------:R-:W-:Y:S01]  /*1bf0*/  IMAD.MOV.U32 R8, RZ, RZ, 0x1 ;  /* 0x00000001ff087424 */ /* 0x000fe200078e00ff */
[----:B------:R-:W-:Y:S01]  /*1c00*/  ULOP3.LUT UR4, UR4, 0x80, URZ, 0xc0, !UPT ;  /* 0x0000008004047892 */ /* 0x000fe2000f8ec0ff */
[----:B------:R-:W2:Y:S01]  /*1c10*/  LDCU UR23, c[0x0][0x370] ;  /* 0x00006e00ff1777ac */ /* 0x000ea20008000800 */
[----:B-1----:R-:W-:-:S02]  /*1c20*/  UIADD3 UR8, UPT, UPT, UR6, 0x3f, URZ ;  /* 0x0000003f06087890 */ /* 0x002fc4000fffe0ff */
[----:B------:R-:W-:Y:S02]  /*1c30*/  UIADD3 UR24, UPT, UPT, UR6, 0x7e, URZ ;  /* 0x0000007e06187890 */ /* 0x000fe4000fffe0ff */
[----:B------:R-:W-:Y:S02]  /*1c40*/  USHF.R.S32.HI UR7, URZ, 0x1f, UR8 ;  /* 0x0000001fff077899 */ /* 0x000fe40008011408 */
[----:B------:R-:W-:Y:S02]  /*1c50*/  UIADD3 UR6, UPT, UPT, UR6, -0x1, URZ ;  /* 0xffffffff06067890 */ /* 0x000fe4000fffe0ff */
[----:B------:R-:W-:Y:S02]  /*1c60*/  ULEA.HI UR7, UR7, UR8, URZ, 0x6 ;  /* 0x0000000807077291 */ /* 0x000fe4000f8f30ff */
[----:B------:R-:W-:Y:S02]  /*1c70*/  UISETP.GE.U32.AND UP2, UPT, UR6, -0x7f, UPT ;  /* 0xffffff810600788c */ /* 0x000fe4000bf46070 */
[----:B------:R-:W-:Y:S01]  /*1c80*/  USHF.R.S32.HI UR27, URZ, 0x6, UR7 ;  /* 0x00000006ff1b7899 */ /* 0x000fe20008011407 */
[----:B------:R-:W1:Y:S03]  /*1c90*/  LDCU.64 UR28, c[0x0][0x348] ;  /* 0x00006900ff1c77ac */ /* 0x000e660008000a00 */
[----:B------:R-:W-:Y:S01]  /*1ca0*/  UISETP.LT.U32.AND UP0, UPT, UR27, 0x14, UPT ;  /* 0x000000141b00788c */ /* 0x000fe2000bf01070 */
[----:B------:R-:W3:Y:S03]  /*1cb0*/  LDCU UR22, c[0x0][0x374] ;  /* 0x00006e80ff1677ac */ /* 0x000ee60008000800 */
[----:B------:R-:W-:-:S02]  /*1cc0*/  USEL UR25, UR27, 0x14, UP0 ;  /* 0x000000141b197887 */ /* 0x000fc40008000000 */
[----:B------:R-:W-:Y:S02]  /*1cd0*/  USEL UR38, UR26, 0x2, UP1 ;  /* 0x000000021a267887 */ /* 0x000fe40008800000 */
[----:B------:R-:W-:Y:S02]  /*1ce0*/  UIADD3 UR31, UPT, UPT, UR25, -0x1, URZ ;  /* 0xffffffff191f7890 */ /* 0x000fe4000fffe0ff */
[----:B------:R-:W-:Y:S02]  /*1cf0*/  @UP2 UIADD3 UR31, UPT, UPT, UR25, URZ, URZ ;  /* 0x000000ff191f2290 */ /* 0x000fe4000fffe0ff */
[----:B------:R-:W-:Y:S02]  /*1d00*/  ULEA UR43, UR43, UR5, 0x4 ;  /* 0x000000052b2b7291 */ /* 0x000fe4000f8e20ff */
[----:B------:R-:W-:Y:S02]  /*1d10*/  UIADD3 UR30, UPT, UPT, UR31, 0x1, URZ ;  /* 0x000000011f1e7890 */ /* 0x000fe4000fffe0ff */
[----:B------:R-:W-:-:S02]  /*1d20*/  ULEA UR42, UR42, UR4, 0x5 ;  /* 0x000000042a2a7291 */ /* 0x000fc4000f8e28ff */
[----:B------:R-:W-:Y:S02]  /*1d30*/  UIADD3 UR44, UPT, UPT, UR27, -UR25, URZ ;  /* 0x800000191b2c7290 */ /* 0x000fe4000fffe0ff */
[----:B------:R-:W-:Y:S01]  /*1d40*/  UIADD3 UR31, UPT, UPT, -UR31, URZ, URZ ;  /* 0x000000ff1f1f7290 */ /* 0x000fe2000fffe1ff */
[----:B-123--:R-:W-:-:S11]  /*1d50*/  UMOV UR41, URZ ;  /* 0x000000ff00297c82 */ /* 0x00efd60008000000 */
.L_x_43:
[----:B------:R-:W-:Y:S01]  /*1d60*/  UISETP.NE.AND UP0, UPT, UR54, URZ, UPT ;  /* 0x000000ff3600728c */ /* 0x000fe2000bf05270 */
[----:B------:R-:W1:Y:S08]  /*1d70*/  S2UR UR54, SR_CgaCtaId ;  /* 0x00000000003679c3 */ /* 0x000e700000008800 */
[----:B------:R-:W-:Y:S05]  /*1d80*/  BRA.U UP0, `(.L_x_24) ;  /* 0x0000000100347547 */ /* 0x000fea000b800000 */
[----:B------:R-:W2:Y:S01]  /*1d90*/  S2R R0, SR_CgaCtaId ;  /* 0x0000000000007919 */ /* 0x000ea20000008800 */
[----:B------:R-:W-:-:S04]  /*1da0*/  MOV R2, 0x400 ;  /* 0x0000040000027802 */ /* 0x000fc80000000f00 */
[----:B--2---:R-:W-:Y:S02]  /*1db0*/  LEA R0, R0, R2, 0x18 ;  /* 0x0000000200007211 */ /* 0x004fe400078ec0ff */
[----:B------:R-:W-:-:S03]  /*1dc0*/  SHF.L.U32 R2, R8, 0x1f, RZ ;  /* 0x0000001f08027819 */ /* 0x000fc600000006ff */
[----:B------:R-:W-:-:S04]  /*1dd0*/  IMAD R0, R9, 0x8, R0 ;  /* 0x0000000809007824 */ /* 0x000fc800078e0200 */
[----:B------:R-:W2:Y:S02]  /*1de0*/  SYNCS.PHASECHK.TRANS64.TRYWAIT P0, [R0+URZ+0x1d0], R2 ;  /* 0x0001d002000075a7 */ /* 0x000ea400080011ff */
[----:B--2---:R-:W-:Y:S05]  /*1df0*/  @!P0 BRA `(.L_x_25) ;  /* 0x0000006000f48947 */ /* 0x004fea0003800000 */
.L_x_130:
[----:B------:R-:W-:Y:S01]  /*1e00*/  VIADD R9, R9, 0x1 ;  /* 0x0000000109097836 */ /* 0x000fe20000000000 */
[----:B------:R2:W-:Y:S04]  /*1e10*/  SYNCS.ARRIVE.TRANS64.A1T0 RZ, [R0+URZ+0x1c0], RZ ;  /* 0x0001c0ff00ff79a7 */ /* 0x0005e800081000ff */
[----:B------:R-:W-:-:S04]  /*1e20*/  ISETP.NE.AND P0, PT, R9, 0x2, PT ;  /* 0x000000020900780c */ /* 0x000fc80003f05270 */
[----:B------:R-:W-:Y:S02]  /*1e30*/  SEL R9, R9, RZ, P0 ;  /* 0x000000ff09097207 */ /* 0x000fe40000000000 */
[----:B--2---:R-:W-:-:S04]  /*1e40*/  SEL R0, RZ, 0x1, P0 ;  /* 0x00000001ff007807 */ /* 0x004fc80000000000 */
[----:B------:R-:W-:-:S07]  /*1e50*/  LOP3.LUT R8, R8, R0, RZ, 0x3c, !PT ;  /* 0x0000000008087212 */ /* 0x000fce00078e3cff */
.L_x_24:
[----:B------:R-:W-:Y:S01]  /*1e60*/  UMOV UR26, 0x400 ;  /* 0x00000400001a7882 */ /* 0x000fe20000000000 */
[----:B------:R-:W-:Y:S01]  /*1e70*/  UISETP.GE.U32.AND UP0, UPT, UR24, 0x7f, UPT ;  /* 0x0000007f1800788c */ /* 0x000fe2000bf06070 */
[----:B------:R-:W-:Y:S01]  /*1e80*/  SHF.L.U32 R0, R12, 0x1f, RZ ;  /* 0x0000001f0c007819 */ /* 0x000fe200000006ff */
[----:B-1----:R-:W-:Y:S02]  /*1e90*/  ULEA UR26, UR54, UR26, 0x18 ;  /* 0x0000001a361a7291 */ /* 0x002fe4000f8ec0ff */
[----:B------:R-:W-:Y:S02]  /*1ea0*/  ULEA.HI UR35, UR50, UR50, URZ, 0x1 ;  /* 0x0000003232237291 */ /* 0x000fe4000f8f08ff */
[----:B------:R-:W-:Y:S02]  /*1eb0*/  ULEA UR4, UR41, UR26, 0x3 ;  /* 0x0000001a29047291 */ /* 0x000fe4000f8e18ff */
[----:B------:R-:W-:Y:S02]  /*1ec0*/  USHF.L.U32 UR35, UR35, 0x7, URZ ;  /* 0x0000000723237899 */ /* 0x000fe400080006ff */
[----:B------:R-:W-:-:S02]  /*1ed0*/  ULEA UR11, UR51, UR43, 0x6 ;  /* 0x0000002b330b7291 */ /* 0x000fc4000f8e30ff */
[----:B------:R-:W-:-:S03]  /*1ee0*/  ULOP3.LUT UR35, UR35, 0xffffff00, URZ, 0xc0, !UPT ;  /* 0xffffff0023237892 */ /* 0x000fc6000f8ec0ff */
[----:B------:R1:W2:Y:S01]  /*1ef0*/  SYNCS.PHASECHK.TRANS64.TRYWAIT P0, [UR4+0xa0], R0 ;  /* 0x0000a000ff0075a7 */ /* 0x0002a20008001104 */
[----:B------:R-:W-:Y:S01]  /*1f00*/  UIADD3 UR35, UPT, UPT, UR42, UR35, URZ ;  /* 0x000000232a237290 */ /* 0x000fe2000fffe0ff */
[----:B------:R-:W-:Y:S01]  /*1f10*/  UMOV UR4, URZ ;  /* 0x000000ff00047c82 */ /* 0x000fe20008000000 */
[----:B------:R-:W-:Y:S10]  /*1f20*/  BRA.U !UP0, `(.L_x_26) ;  /* 0x0000000108c87547 */ /* 0x000ff4000b800000 */
[----:B------:R-:W-:Y:S01]  /*1f30*/  UMOV UR5, UR31 ;  /* 0x0000001f00057c82 */ /* 0x000fe20008000000 */
[----:B------:R-:W-:Y:S01]  /*1f40*/  UMOV UR20, UR41 ;  /* 0x0000002900147c82 */ /* 0x000fe20008000000 */
[----:B------:R-:W-:-:S05]  /*1f50*/  UMOV UR34, URZ ;  /* 0x000000ff00227c82 */ /* 0x000fca0008000000 */
.L_x_32:
[----:B------:R-:W-:Y:S01]  /*1f60*/  ULEA UR33, UR20, UR26, 0x3 ;  /* 0x0000001a14217291 */ /* 0x000fe2000f8e18ff */
[----:B--2---:R-:W-:Y:S01]  /*1f70*/  @P3 MOV R2, 0x5000 ;  /* 0x0000500000023802 */ /* 0x004fe20000000f00 */
[----:B--234-:R-:W-:Y:S10]  /*1f80*/  @P0 BRA `(.L_x_27) ;  /* 0x00000000000c0947 */ /* 0x01cff40003800000 */
[----:B------:R-:W-:-:S04]  /*1f90*/  SHF.L.U32 R3, R12, 0x1f, RZ ;  /* 0x0000001f0c037819 */ /* 0x000fc800000006ff */
[----:B------:R-:W2:Y:S02]  /*1fa0*/  SYNCS.PHASECHK.TRANS64.TRYWAIT P0, [UR33+0xa0], R3 ;  /* 0x0000a003ff0075a7 */ /* 0x000ea40008001121 */
[----:B--2---:R-:W-:Y:S05]  /*1fb0*/  @!P0 BRA `(.L_x_28) ;  /* 0x0000006000988947 */ /* 0x004fea0003800000 */
.L_x_27:
[----:B------:R2:W-:Y:S01]  /*1fc0*/  @P3 SYNCS.ARRIVE.TRANS64 RZ, [UR33], R2 ;  /* 0x00000002ffff39a7 */ /* 0x0005e20008000021 */
[----:B------:R-:W-:Y:S02]  /*1fd0*/  ULOP3.LUT UR4, UR38, 0x2, URZ, 0xfc, !UPT ;  /* 0x0000000226047892 */ /* 0x000fe4000f8efcff */
[----:B------:R-:W-:Y:S02]  /*1fe0*/  UIADD3 UR5, UPT, UPT, UR5, 0x1, URZ ;  /* 0x0000000105057890 */ /* 0x000fe4000fffe0ff */
[----:B------:R-:W-:Y:S02]  /*1ff0*/  UISETP.NE.AND UP0, UPT, UR4, 0x2, UPT ;  /* 0x000000020400788c */ /* 0x000fe4000bf05270 */
[----:B------:R-:W-:-:S07]  /*2000*/  UISETP.NE.AND UP2, UPT, UR5, 0x1, UPT ;  /* 0x000000010500788c */ /* 0x000fce000bf45270 */
[----:B------:R-:W-:Y:S05]  /*2010*/  BRA.U UP0, `(.L_x_29) ;  /* 0x0000000100047547 */ /* 0x000fea000b800000 */
[----:B------:R-:W-:Y:S05]  /*2020*/  BPT.TRAP 0x1 ;  /* 0x000000040000795c */ /* 0x000fea0000300000 */
.L_x_29:
[----:B------:R-:W-:Y:S04]  /*2030*/  BSSY.RECONVERGENT B0, `(.L_x_30) ;  /* 0x0000003000007945 */ /* 0x000fe80003800200 */
[----:B------:R-:W-:Y:S05]  /*2040*/  @!P2 BRA `(.L_x_31) ;  /* 0x000000000004a947 */ /* 0x000fea0003800000 */
[----:B------:R-:W-:Y:S05]  /*2050*/  BPT.TRAP 0x1 ;  /* 0x000000040000795c */ /* 0x000fea0000300000 */
.L_x_31:
[----:B------:R-:W-:Y:S05]  /*2060*/  BSYNC.RECONVERGENT B0 ;  /* 0x0000000000007941 */ /* 0x000fea0003800200 */
.L_x_30:
[----:B------:R-:W-:Y:S02]  /*2070*/  UIADD3 UR41, UPT, UPT, UR20, 0x1, URZ ;  /* 0x0000000114297890 */ /* 0x000fe4000fffe0ff */
[----:B------:R-:W-:Y:S02]  /*2080*/  ULEA UR32, UR20, UR21, 0xd ;  /* 0x0000001514207291 */ /* 0x000fe4000f8e68ff */
[----:B------:R-:W-:Y:S02]  /*2090*/  UISETP.NE.AND UP0, UPT, UR41, 0x14, UPT ;  /* 0x000000142900788c */ /* 0x000fe4000bf05270 */
[----:B------:R-:W-:Y:S02]  /*20a0*/  UIADD3 UR46, UP1, UPT, UR28, 0x80, URZ ;  /* 0x000000801c2e7890 */ /* 0x000fe4000ff3e0ff */
[----:B------:R-:W-:Y:S02]  /*20b0*/  USEL UR6, URZ, 0x1, UP0 ;  /* 0x00000001ff067887 */ /* 0x000fe40008000000 */
[----:B------:R-:W-:-:S02]  /*20c0*/  USEL UR41, UR41, URZ, UP0 ;  /* 0x000000ff29297287 */ /* 0x000fc40008000000 */
[----:B------:R-:W-:Y:S02]  /*20d0*/  ULEA UR8, UR20, UR15, 0xb ;  /* 0x0000000f14087291 */ /* 0x000fe4000f8e58ff */
[----:B------:R-:W-:Y:S01]  /*20e0*/  UIADD3 UR18, UP0, UPT, UR28, 0x180, URZ ;  /* 0x000001801c127890 */ /* 0x000fe2000ff1e0ff */
[----:B------:R-:W-:Y:S01]  /*20f0*/  LOP3.LUT R12, R12, UR6, RZ, 0x3c, !PT ;  /* 0x000000060c0c7c12 */ /* 0x000fe2000f8e3cff */
[----:B------:R-:W-:Y:S02]  /*2100*/  ULEA UR4, UR41, UR26, 0x3 ;  /* 0x0000001a29047291 */ /* 0x000fe4000f8e18ff */
[----:B------:R-:W-:Y:S01]  /*2110*/  ULOP3.LUT UR33, UR33, 0xfefffff8, URZ, 0xc0, !UPT ;  /* 0xfefffff821217892 */ /* 0x000fe2000f8ec0ff */
[----:B-1----:R-:W-:Y:S01]  /*2120*/  SHF.L.U32 R0, R12, 0x1f, RZ ;  /* 0x0000001f0c007819 */ /* 0x002fe200000006ff */
[----:B------:R-:W-:Y:S02]  /*2130*/  UIADD3.X UR47, UPT, UPT, URZ, UR29, URZ, UP1, !UPT ;  /* 0x0000001dff2f7290 */ /* 0x000fe40008ffe4ff */
[----:B------:R-:W-:-:S02]  /*2140*/  UIADD3 UR32, UPT, UPT, UR26, 0x4600, UR32 ;  /* 0x000046001a207890 */ /* 0x000fc4000fffe020 */
[----:B------:R-:W-:Y:S01]  /*2150*/  UPRMT UR7, URZ, 0x5410, UR14 ;  /* 0x00005410ff077896 */ /* 0x000fe2000800000e */
[----:B------:R3:W4:Y:S01]  /*2160*/  SYNCS.PHASECHK.TRANS64.TRYWAIT P0, [UR4+0xa0], R0 ;  /* 0x0000a000ff0075a7 */ /* 0x0007220008001104 */
[----:B------:R-:W-:Y:S02]  /*2170*/  UIADD3 UR8, UPT, UPT, UR26, 0x2c600, UR8 ;  /* 0x0002c6001a087890 */ /* 0x000fe4000fffe008 */
[----:B------:R-:W-:Y:S02]  /*2180*/  UIADD3.X UR19, UPT, UPT, URZ, UR29, URZ, UP0, !UPT ;  /* 0x0000001dff137290 */ /* 0x000fe400087fe4ff */
[----:B------:R-:W-:Y:S01]  /*2190*/  UPRMT UR6, URZ, 0x5410, UR13 ;  /* 0x00005410ff067896 */ /* 0x000fe2000800000d */
[----:B------:R-:W-:Y:S01]  /*21a0*/  UMOV UR16, 0x0 ;  /* 0x0000000000107882 */ /* 0x000fe20000000000 */
[----:B------:R-:W-:Y:S01]  /*21b0*/  UMOV UR17, 0x10000000 ;  /* 0x1000000000117882 */ /* 0x000fe20000000000 */
[----:B------:R-:W-:Y:S01]  /*21c0*/  UMOV UR10, UR34 ;  /* 0x00000022000a7c82 */ /* 0x000fe20008000000 */
[----:B------:R-:W-:Y:S01]  /*21d0*/  UMOV UR12, UR36 ;  /* 0x00000024000c7c82 */ /* 0x000fe20008000000 */
[----:B------:R-:W-:Y:S01]  /*21e0*/  UMOV UR9, UR33 ;  /* 0x0000002100097c82 */ /* 0x000fe20008000000 */
[----:B------:R1:W-:Y:S01]  /*21f0*/  UTMALDG.3D.MULTICAST.2CTA [UR32], [UR46], UR7, desc[UR16] ;  /* 0x000010202e0073b4 */ /* 0x0003e20008211807 */
[----:B------:R-:W-:Y:S01]  /*2200*/  UMOV UR4, UR30 ;  /* 0x0000001e00047c82 */ /* 0x000fe20008000000 */
[----:B------:R-:W-:Y:S01]  /*2210*/  UMOV UR20, UR41 ;  /* 0x0000002900147c82 */ /* 0x000fe20008000000 */
[----:B------:R3:W-:Y:S01]  /*2220*/  UTMALDG.3D.MULTICAST.2CTA [UR8], [UR18], UR6, desc[UR16] ;  /* 0x00001008120073b4 */ /* 0x0007e20008211806 */
[----:B-1----:R-:W-:Y:S01]  /*2230*/  UIADD3 UR34, UPT, UPT, UR34, 0x40, URZ ;  /* 0x0000004022227890 */ /* 0x002fe2000fffe0ff */
[----:B------:R-:W-:Y:S11]  /*2240*/  BRA.U UP2, `(.L_x_32) ;  /* 0xfffffffd02447547 */ /* 0x000ff6000b83ffff */
.L_x_26:
[----:B------:R-:W-:Y:S01]  /*2250*/  ULEA UR5, UR41, UR26, 0x3 ;  /* 0x0000001a29057291 */ /* 0x000fe2000f8e18ff */
[----:B-1-3--:R-:W-:Y:S01]  /*2260*/  SHF.L.U32 R0, R12, 0x1f, RZ ;  /* 0x0000001f0c007819 */ /* 0x00afe200000006ff */
[----:B------:R-:W-:Y:S01]  /*2270*/  @!P1 SYNCS.ARRIVE.TRANS64.A1T0 RZ, [UR26+0x158], RZ ;  /* 0x000158ffffff99a7 */ /* 0x000fe2000810001a */
[----:B------:R-:W-:-:S06]  /*2280*/  UISETP.GT.AND UP0, UPT, UR27, UR25, UPT ;  /* 0x000000191b00728c */ /* 0x000fcc000bf04270 */
[----:B--2-4-:R1:W2:Y:S03]  /*2290*/  SYNCS.PHASECHK.TRANS64.TRYWAIT P0, [UR5+0xa0], R0 ;  /* 0x0000a000ff0075a7 */ /* 0x0142a60008001105 */
[----:B------:R-:W-:Y:S05]  /*22a0*/  BRA.U !UP0, `(.L_x_33) ;  /* 0x0000000108c87547 */ /* 0x000fea000b800000 */
[----:B------:R-:W-:Y:S01]  /*22b0*/  UIADD3 UR6, UPT, UPT, UR44, UR4, URZ ;  /* 0x000000042c067290 */ /* 0x000fe2000fffe0ff */
[----:B------:R-:W-:-:S11]  /*22c0*/  UMOV UR34, UR41 ;  /* 0x0000002900227c82 */ /* 0x000fd60008000000 */
.L_x_39:
[----:B------:R-:W-:Y:S01]  /*22d0*/  ULEA UR17, UR34, UR26, 0x3 ;  /* 0x0000001a22117291 */ /* 0x000fe2000f8e18ff */
[----:B--2---:R-:W-:Y:S01]  /*22e0*/  @P3 MOV R2, 0x5000 ;  /* 0x0000500000023802 */ /* 0x004fe20000000f00 */
[----:B--2-4-:R-:W-:Y:S10]  /*22f0*/  @P0 BRA `(.L_x_34) ;  /* 0x00000000000c0947 */ /* 0x014ff40003800000 */
[----:B------:R-:W-:-:S04]  /*2300*/  SHF.L.U32 R3, R12, 0x1f, RZ ;  /* 0x0000001f0c037819 */ /* 0x000fc800000006ff */
[----:B------:R-:W2:Y:S02]  /*2310*/  SYNCS.PHASECHK.TRANS64.TRYWAIT P0, [UR17+0xa0], R3 ;  /* 0x0000a003ff0075a7 */ /* 0x000ea40008001111 */
[----:B--2---:R-:W-:Y:S05]  /*2320*/  @!P0 BRA `(.L_x_35) ;  /* 0x0000005c00d48947 */ /* 0x004fea0003800000 */
.L_x_34:
[----:B------:R2:W-:Y:S01]  /*2330*/  @P3 SYNCS.ARRIVE.TRANS64 RZ, [UR17], R2 ;  /* 0x00000002ffff39a7 */ /* 0x0005e20008000011 */
[----:B------:R-:W-:-:S04]  /*2340*/  ULOP3.LUT UR5, UR38, 0x2, URZ, 0xfc, !UPT ;  /* 0x0000000226057892 */ /* 0x000fc8000f8efcff */
[----:B------:R-:W-:-:S09]  /*2350*/  UISETP.NE.AND UP0, UPT, UR5, 0x2, UPT ;  /* 0x000000020500788c */ /* 0x000fd2000bf05270 */
[----:B------:R-:W-:Y:S05]  /*2360*/  BRA.U UP0, `(.L_x_36) ;  /* 0x0000000100047547 */ /* 0x000fea000b800000 */
[----:B------:R-:W-:Y:S05]  /*2370*/  BPT.TRAP 0x1 ;  /* 0x000000040000795c */ /* 0x000fea0000300000 */
.L_x_36:
[----:B------:R-:W-:Y:S04]  /*2380*/  BSSY.RECONVERGENT B0, `(.L_x_37) ;  /* 0x0000003000007945 */ /* 0x000fe80003800200 */
[----:B------:R-:W-:Y:S05]  /*2390*/  @!P2 BRA `(.L_x_38) ;  /* 0x000000000004a947 */ /* 0x000fea0003800000 */
[----:B------:R-:W-:Y:S05]  /*23a0*/  BPT.TRAP 0x1 ;  /* 0x000000040000795c */ /* 0x000fea0000300000 */
.L_x_38:
[----:B------:R-:W-:Y:S05]  /*23b0*/  BSYNC.RECONVERGENT B0 ;  /* 0x0000000000007941 */ /* 0x000fea0003800200 */
.L_x_37:
[----:B------:R-:W-:Y:S02]  /*23c0*/  UIADD3 UR41, UPT, UPT, UR34, 0x1, URZ ;  /* 0x0000000122297890 */ /* 0x000fe4000fffe0ff */
[----:B------:R-:W-:Y:S02]  /*23d0*/  ULEA UR16, UR34, UR21, 0xd ;  /* 0x0000001522107291 */ /* 0x000fe4000f8e68ff */
[----:B------:R-:W-:Y:S02]  /*23e0*/  UISETP.NE.AND UP0, UPT, UR41, 0x14, UPT ;  /* 0x000000142900788c */ /* 0x000fe4000bf05270 */
[----:B------:R-:W-:Y:S02]  /*23f0*/  UIADD3 UR50, UP1, UPT, UR28, 0x80, URZ ;  /* 0x000000801c327890 */ /* 0x000fe4000ff3e0ff */
[----:B------:R-:W-:Y:S02]  /*2400*/  USEL UR7, URZ, 0x1, UP0 ;  /* 0x00000001ff077887 */ /* 0x000fe40008000000 */
[----:B------:R-:W-:-:S02]  /*2410*/  USEL UR41, UR41, URZ, UP0 ;  /* 0x000000ff29297287 */ /* 0x000fc40008000000 */
[----:B------:R-:W-:Y:S02]  /*2420*/  ULEA UR8, UR34, UR15, 0xb ;  /* 0x0000000f22087291 */ /* 0x000fe4000f8e58ff */
[----:B------:R-:W-:Y:S01]  /*2430*/  ULEA UR5, UR41, UR26, 0x3 ;  /* 0x0000001a29057291 */ /* 0x000fe2000f8e18ff */
[----:B------:R-:W-:Y:S01]  /*2440*/  LOP3.LUT R12, R12, UR7, RZ, 0x3c, !PT ;  /* 0x000000070c0c7c12 */ /* 0x000fe2000f8e3cff */
[----:B------:R-:W-:Y:S02]  /*2450*/  UIADD3 UR46, UP0, UPT, UR28, 0x180, URZ ;  /* 0x000001801c2e7890 */ /* 0x000fe4000ff1e0ff */
[----:B------:R-:W-:Y:S01]  /*2460*/  USHF.L.U32 UR18, UR4, 0x6, URZ ;  /* 0x0000000604127899 */ /* 0x000fe200080006ff */
[----:B-1----:R-:W-:Y:S01]  /*2470*/  SHF.L.U32 R0, R12, 0x1f, RZ ;  /* 0x0000001f0c007819 */ /* 0x002fe200000006ff */
[----:B------:R-:W-:Y:S02]  /*2480*/  ULOP3.LUT UR17, UR17, 0xfefffff8, URZ, 0xc0, !UPT ;  /* 0xfefffff811117892 */ /* 0x000fe4000f8ec0ff */
[----:B------:R-:W-:Y:S01]  /*2490*/  UIADD3 UR16, UPT, UPT, UR26, 0x4600, UR16 ;  /* 0x000046001a107890 */ /* 0x000fe2000fffe010 */
[----:B------:R3:W4:Y:S01]  /*24a0*/  SYNCS.PHASECHK.TRANS64.TRYWAIT P0, [UR5+0xa0], R0 ;  /* 0x0000a000ff0075a7 */ /* 0x0007220008001105 */
[----:B------:R-:W-:-:S02]  /*24b0*/  UIADD3.X UR51, UPT, UPT, URZ, UR29, URZ, UP1, !UPT ;  /* 0x0000001dff337290 */ /* 0x000fc40008ffe4ff */
[----:B------:R-:W-:Y:S02]  /*24c0*/  UPRMT UR7, URZ, 0x5410, UR14 ;  /* 0x00005410ff077896 */ /* 0x000fe4000800000e */
[----:B------:R-:W-:Y:S02]  /*24d0*/  UIADD3 UR8, UPT, UPT, UR26, 0x2c600, UR8 ;  /* 0x0002c6001a087890 */ /* 0x000fe4000fffe008 */
[----:B------:R-:W-:Y:S02]  /*24e0*/  UPRMT UR5, URZ, 0x5410, UR13 ;  /* 0x00005410ff057896 */ /* 0x000fe4000800000d */
[----:B------:R-:W-:Y:S01]  /*24f0*/  UIADD3.X UR47, UPT, UPT, URZ, UR29, URZ, UP0, !UPT ;  /* 0x0000001dff2f7290 */ /* 0x000fe200087fe4ff */
[----:B------:R-:W-:Y:S01]  /*2500*/  UMOV UR32, 0x0 ;  /* 0x0000000000207882 */ /* 0x000fe20000000000 */
[----:B------:R-:W-:Y:S01]  /*2510*/  UMOV UR33, 0x10000000 ;  /* 0x1000000000217882 */ /* 0x000fe20000000000 */
[----:B------:R-:W-:Y:S01]  /*2520*/  UMOV UR19, UR35 ;  /* 0x0000002300137c82 */ /* 0x000fe20008000000 */
[----:B------:R-:W-:Y:S01]  /*2530*/  UMOV UR20, UR36 ;  /* 0x0000002400147c82 */ /* 0x000fe20008000000 */
[----:B------:R-:W-:Y:S01]  /*2540*/  UMOV UR12, UR36 ;  /* 0x00000024000c7c82 */ /* 0x000fe20008000000 */
[----:B------:R-:W-:Y:S01]  /*2550*/  UMOV UR9, UR17 ;  /* 0x0000001100097c82 */ /* 0x000fe20008000000 */
[----:B------:R-:W-:Y:S01]  /*2560*/  UMOV UR10, UR18 ;  /* 0x00000012000a7c82 */ /* 0x000fe20008000000 */
[----:B------:R3:W-:Y:S01]  /*2570*/  UTMALDG.3D.MULTICAST.2CTA [UR16], [UR50], UR7, desc[UR32] ;  /* 0x00002010320073b4 */ /* 0x0007e20008211807 */
[----:B------:R-:W-:Y:S01]  /*2580*/  UIADD3 UR4, UPT, UPT, UR4, 0x1, URZ ;  /* 0x0000000104047890 */ /* 0x000fe2000fffe0ff */
[----:B------:R-:W-:-:S03]  /*2590*/  UMOV UR34, UR41 ;  /* 0x0000002900227c82 */ /* 0x000fc60008000000 */
[----:B------:R-:W-:Y:S01]  /*25a0*/  UISETP.NE.AND UP0, UPT, UR4, UR6, UPT ;  /* 0x000000060400728c */ /* 0x000fe2000bf05270 */
[----:B------:R3:W-:Y:S08]  /*25b0*/  UTMALDG.3D.MULTICAST.2CTA [UR8], [UR46], UR5, desc[UR32] ;  /* 0x000020082e0073b4 */ /* 0x0007f00008211805 */
[----:B---3--:R-:W-:Y:S05]  /*25c0*/  BRA.U UP0, `(.L_x_39) ;  /* 0xfffffffd00407547 */ /* 0x008fea000b83ffff */
.L_x_33:
[C---:B------:R-:W-:Y:S01]  /*25d0*/  LEA R3, R11.reuse, UR26, 0x3 ;  /* 0x0000001a0b037c11 */ /* 0x040fe2000f8e18ff */
[----:B------:R-:W-:Y:S01]  /*25e0*/  NOP ;  /* 0x0000000000007918 */ /* 0x000fe20000000000 */
[----:B-1----:R-:W-:Y:S02]  /*25f0*/  SHF.L.U32 R0, R10, 0x1f, RZ ;  /* 0x0000001f0a007819 */ /* 0x002fe400000006ff */
[----:B------:R-:W-:Y:S02]  /*2600*/  LEA R4, R11, UR26, 0x4 ;  /* 0x0000001a0b047c11 */ /* 0x000fe4000f8e20ff */
[----:B--2-4-:R-:W1:Y:S02]  /*2610*/  SYNCS.PHASECHK.TRANS64.TRYWAIT P0, [R3+URZ+0x160], R0 ;  /* 0x00016000030075a7 */ /* 0x014e6400080011ff */
[----:B-1----:R-:W-:Y:S05]  /*2620*/  @!P0 BRA `(.L_x_40) ;  /* 0x0000005c002c8947 */ /* 0x002fea0003800000 */
.L_x_133:
[----:B------:R-:W2:Y:S01]  /*2630*/  LDS.128 R4, [R4+0x1f0] ;  /* 0x0001f00004047984 */ /* 0x000ea20000000c00 */
[----:B------:R-:W-:Y:S01]  /*2640*/  UISETP.GE.AND UP0, UPT, UR37, 0x1, UPT ;  /* 0x000000012500788c */ /* 0x000fe2000bf06270 */
[----:B------:R-:W-:Y:S01]  /*2650*/  @!PT LDS RZ, [RZ] ;  /* 0x00000000fffff984 */ /* 0x000fe20000000800 */
[----:B------:R-:W-:Y:S01]  /*2660*/  @!PT LDS RZ, [RZ] ;  /* 0x00000000fffff984 */ /* 0x000fe20000000800 */
[----:B------:R-:W-:Y:S01]  /*2670*/  @!PT LDS RZ, [RZ] ;  /* 0x00000000fffff984 */ /* 0x000fe20000000800 */
[----:B------:R-:W-:Y:S01]  /*2680*/  @!PT LDS RZ, [RZ] ;  /* 0x00000000fffff984 */ /* 0x000fe20000000800 */
[----:B------:R3:W-:Y:S06]  /*2690*/  MEMBAR.ALL.CTA ;  /* 0x0000000000007992 */ /* 0x0007ec0000008000 */
[----:B---3--:R-:W3:Y:S01]  /*26a0*/  FENCE.VIEW.ASYNC.S ;  /* 0x00000000000073c6 */ /* 0x008ee20000000000 */
[----:B--2---:R-:W-:-:S13]  /*26b0*/  LOP3.LUT P0, RZ, R6, 0x1, RZ, 0xc0, !PT ;  /* 0x0000000106ff7812 */ /* 0x004fda000780c0ff */
[----:B---3--:R-:W-:Y:S01]  /*26c0*/  VOTEU.ANY UP1, P0 ;  /* 0x0000000000ff7886 */ /* 0x008fe20000020100 */
[----:B------:R-:W-:-:S13]  /*26d0*/  PLOP3.LUT P0, PT, PT, PT, UP1, 0x80, 0x8 ;  /* 0x000000000008781c */ /* 0x000fda0003f0f018 */
[----:B-1----:R-:W-:Y:S02]  /*26e0*/  @P0 LOP3.LUT R0, R5, 0xffff, RZ, 0xc0, !PT ;  /* 0x0000ffff05000812 */ /* 0x002fe400078ec0ff */
[----:B------:R-:W-:Y:S02]  /*26f0*/  @P0 MOV R2, R4 ;  /* 0x0000000400020202 */ /* 0x000fe40000000f00 */
[----:B------:R-:W-:Y:S01]  /*2700*/  @P0 R2UR UR5, R0 ;  /* 0x00000000000502ca */ /* 0x000fe200000e0000 */
[----:B------:R-:W-:Y:S01]  /*2710*/  VIADD R0, R3, 0x170 ;  /* 0x0000017003007836 */ /* 0x000fe20000000000 */
[----:B------:R-:W-:Y:S02]  /*2720*/  @P0 SHF.R.U32.HI R4, RZ, 0x10, R5 ;  /* 0x00000010ff040819 */ /* 0x000fe40000011605 */
[----:B------:R-:W-:Y:S02]  /*2730*/  @P0 R2UR UR6, R2 ;  /* 0x00000000020602ca */ /* 0x000fe400000e0000 */
[----:B------:R-:W-:-:S02]  /*2740*/  PRMT R0, RZ, 0x654, R0 ;  /* 0x00000654ff007816 */ /* 0x000fc40000000000 */
[----:B------:R-:W-:Y:S02]  /*2750*/  @P0 R2UR UR4, R4 ;  /* 0x00000000040402ca */ /* 0x000fe400000e0000 */
[----:B------:R1:W-:Y:S03]  /*2760*/  SYNCS.ARRIVE.TRANS64.RED.A1T0 RZ, [R0+URZ], RZ ;  /* 0x000000ff00ff79a7 */ /* 0x0003e600081004ff */
[----:B------:R-:W-:-:S04]  /*2770*/  @UP1 UMOV UR39, UR5 ;  /* 0x0000000500271c82 */ /* 0x000fc80008000000 */
[----:B------:R-:W-:-:S04]  /*2780*/  @UP1 UMOV UR40, UR6 ;  /* 0x0000000600281c82 */ /* 0x000fc80008000000 */
[----:B------:R-:W-:Y:S01]  /*2790*/  @UP1 UMOV UR36, UR4 ;  /* 0x0000000400241c82 */ /* 0x000fe20008000000 */
[----:B------:R-:W-:Y:S05]  /*27a0*/  BRA.U !UP0, `(.L_x_41) ;  /* 0x0000000108b87547 */ /* 0x000fea000b800000 */
[----:B------:R-:W2:Y:S01]  /*27b0*/  LDCU.128 UR4, c[0x0][0xb10] ;  /* 0x00016200ff0477ac */ /* 0x000ea20008000c00 */
[----:B------:R-:W3:Y:S01]  /*27c0*/  LDCU UR10, c[0x0][0xb20] ;  /* 0x00016400ff0a77ac */ /* 0x000ee20008000800 */
[----:B------:R-:W4:Y:S01]  /*27d0*/  LDCU UR11, c[0x0][0xb0c] ;  /* 0x00016180ff0b77ac */ /* 0x000f220008000800 */
[----:B------:R-:W1:Y:S01]  /*27e0*/  LDCU.64 UR8, c[0x0][0xb28] ;  /* 0x00016500ff0877ac */ /* 0x000e620008000a00 */
[----:B------:R-:W-:Y:S02]  /*27f0*/  UISETP.NE.AND UP3, UPT, UR37, 0x1, UPT ;  /* 0x000000012500788c */ /* 0x000fe4000bf65270 */
[----:B--2---:R-:W-:Y:S02]  /*2800*/  UIMAD.WIDE.U32 UR32, UR22, UR7, URZ ;  /* 0x00000007162072a5 */ /* 0x004fe4000f8e00ff */
[----:B------:R-:W-:Y:S02]  /*2810*/  UIMAD.WIDE.U32 UR16, UR39, UR7, URZ ;  /* 0x00000007271072a5 */ /* 0x000fe4000f8e00ff */
[----:B------:R-:W-:-:S02]  /*2820*/  UIMAD.WIDE.U32 UR18, UR23, UR4, URZ ;  /* 0x00000004171272a5 */ /* 0x000fc4000f8e00ff */
[----:B------:R-:W-:Y:S01]  /*2830*/  UISETP.NE.AND UP0, UPT, UR6, 0x1, UPT ;  /* 0x000000010600788c */ /* 0x000fe2000bf05270 */
[----:B------:R-:W-:Y:S01]  /*2840*/  UMOV UR7, UR33 ;  /* 0x0000002100077c82 */ /* 0x000fe20008000000 */
[----:B----4-:R-:W-:Y:S02]  /*2850*/  UISETP.NE.AND UP2, UPT, UR11, 0x1, UPT ;  /* 0x000000010b00788c */ /* 0x010fe4000bf45270 */
[----:B---3--:R-:W-:Y:S02]  /*2860*/  USHF.R.U32.HI UR7, URZ, UR10, UR7 ;  /* 0x0000000aff077299 */ /* 0x008fe40008011607 */
[----:B------:R-:W-:Y:S02]  /*2870*/  USHF.R.U32.HI UR12, URZ, UR5, UR19 ;  /* 0x00000005ff0c7299 */ /* 0x000fe40008011613 */
[----:B------:R-:W-:Y:S02]  /*2880*/  USEL UR7, UR22, UR7, !UP0 ;  /* 0x0000000716077287 */ /* 0x000fe4000c000000 */
[----:B------:R-:W-:-:S02]  /*2890*/  USEL UR12, UR23, UR12, !UP2 ;  /* 0x0000000c170c7287 */ /* 0x000fc4000d000000 */
[----:B-1----:R-:W-:Y:S02]  /*28a0*/  UIMAD.WIDE.U32 UR32, UR7, UR8, URZ ;  /* 0x00000008072072a5 */ /* 0x002fe4000f8e00ff */
        /* <DEDUP_REMOVED lines=30> */
.L_x_41:
[----:B------:R-:W2:Y:S02]  /*2a90*/  LDCU UR4, c[0x0][0xb30] ;  /* 0x00016600ff0477ac */ /* 0x000ea40008000800 */
[----:B--2---:R-:W-:-:S09]  /*2aa0*/  UISETP.NE.AND UP0, UPT, UR4, 0x1, UPT ;  /* 0x000000010400788c */ /* 0x004fd2000bf05270 */
[----:B------:R-:W-:Y:S05]  /*2ab0*/  BRA.U UP0, `(.L_x_42) ;  /* 0x0000000100407547 */ /* 0x000fea000b800000 */
[----:B------:R-:W2:Y:S01]  /*2ac0*/  LDCU.128 UR4, c[0x0][0xb10] ;  /* 0x00016200ff0477ac */ /* 0x000ea20008000c00 */
[----:B------:R-:W3:Y:S01]  /*2ad0*/  LDCU UR9, c[0x0][0xb0c] ;  /* 0x00016180ff0977ac */ /* 0x000ee20008000800 */
[----:B------:R-:W4:Y:S01]  /*2ae0*/  LDCU UR8, c[0x0][0xb20] ;  /* 0x00016400ff0877ac */ /* 0x000f220008000800 */
[----:B--2---:R-:W-:Y:S02]  /*2af0*/  UIMAD.WIDE.U32 UR16, UR40, UR4, URZ ;  /* 0x00000004281072a5 */ /* 0x004fe4000f8e00ff */
[----:B------:R-:W-:Y:S02]  /*2b00*/  UIMAD.WIDE.U32 UR10, UR39, UR7, URZ ;  /* 0x00000007270a72a5 */ /* 0x000fe4000f8e00ff */
[----:B---3--:R-:W-:Y:S02]  /*2b10*/  UISETP.NE.AND UP2, UPT, UR9, 0x1, UPT ;  /* 0x000000010900788c */ /* 0x008fe4000bf45270 */
[----:B------:R-:W-:Y:S01]  /*2b20*/  UISETP.NE.AND UP0, UPT, UR6, 0x1, UPT ;  /* 0x000000010600788c */ /* 0x000fe2000bf05270 */
[----:B------:R-:W-:Y:S01]  /*2b30*/  UMOV UR7, UR17 ;  /* 0x0000001100077c82 */ /* 0x000fe20008000000 */
[----:B----4-:R-:W-:-:S02]  /*2b40*/  USHF.R.U32.HI UR8, URZ, UR8, UR11 ;  /* 0x00000008ff087299 */ /* 0x010fc4000801160b */
[----:B------:R-:W-:Y:S02]  /*2b50*/  USHF.R.U32.HI UR5, URZ, UR5, UR7 ;  /* 0x00000005ff057299 */ /* 0x000fe40008011607 */
[----:B------:R-:W-:Y:S02]  /*2b60*/  USEL UR8, UR39, UR8, !UP0 ;  /* 0x0000000827087287 */ /* 0x000fe4000c000000 */
[----:B------:R-:W-:-:S04]  /*2b70*/  USEL UR5, UR40, UR5, !UP2 ;  /* 0x0000000528057287 */ /* 0x000fc8000d000000 */
[----:B------:R-:W-:Y:S02]  /*2b80*/  UIADD3 UR4, UPT, UPT, UR5, -UR8, URZ ;  /* 0x8000000805047290 */ /* 0x000fe4000fffe0ff */
[----:B------:R-:W-:Y:S02]  /*2b90*/  UIADD3 UR5, UPT, UPT, -UR5, UR8, URZ ;  /* 0x0000000805057290 */ /* 0x000fe4000fffe1ff */
[----:B------:R-:W-:Y:S02]  /*2ba0*/  UIMAD UR39, UR4, UR6, UR39 ;  /* 0x00000006042772a4 */ /* 0x000fe4000f8e0227 */
[----:B------:R-:W-:-:S12]  /*2bb0*/  UIMAD UR40, UR5, UR9, UR40 ;  /* 0x00000009052872a4 */ /* 0x000fd8000f8e0228 */
.L_x_42:
[----:B------:R-:W-:Y:S01]  /*2bc0*/  VIADD R11, R11, 0x1 ;  /* 0x000000010b0b7836 */ /* 0x000fe20000000000 */
[----:B------:R-:W-:Y:S01]  /*2bd0*/  PLOP3.LUT P1, PT, PT, PT, PT, 0x80, 0x8 ;  /* 0x000000000008781c */ /* 0x000fe20003f2f070 */
[----:B------:R-:W-:Y:S02]  /*2be0*/  UIADD3 UR50, UPT, UPT, UR40, UR49, URZ ;  /* 0x0000003128327290 */ /* 0x000fe4000fffe0ff */
[----:B------:R-:W-:Y:S01]  /*2bf0*/  UIADD3 UR51, UPT, UPT, UR39, UR48, URZ ;  /* 0x0000003027337290 */ /* 0x000fe2000fffe0ff */
[----:B------:R-:W-:-:S04]  /*2c00*/  ISETP.NE.AND P0, PT, R11, 0x2, PT ;  /* 0x000000020b00780c */ /* 0x000fc80003f05270 */
[----:B-1----:R-:W-:Y:S02]  /*2c10*/  SEL R0, RZ, 0x1, P0 ;  /* 0x00000001ff007807 */ /* 0x002fe40000000000 */
[----:B------:R-:W-:Y:S02]  /*2c20*/  SEL R11, R11, RZ, P0 ;  /* 0x000000ff0b0b7207 */ /* 0x000fe40000000000 */
[----:B------:R-:W-:Y:S01]  /*2c30*/  LOP3.LUT R10, R10, R0, RZ, 0x3c, !PT ;  /* 0x000000000a0a7212 */ /* 0x000fe200078e3cff */
[----:B------:R-:W-:Y:S06]  /*2c40*/  BRA.U UP1, `(.L_x_43) ;  /* 0xfffffff101447547 */ /* 0x000fec000b83ffff */
[----:B------:R-:W-:Y:S01]  /*2c50*/  UIADD3 UR26, UPT, UPT, UR26, 0xa0, URZ ;  /* 0x000000a01a1a7890 */ /* 0x000fe2000fffe0ff */
[----:B------:R-:W-:-:S03]  /*2c60*/  SHF.L.U32 R2, R12, 0x1f, RZ ;  /* 0x0000001f0c027819 */ /* 0x000fc600000006ff */
[----:B------:R-:W-:-:S09]  /*2c70*/  ULEA UR4, UR41, UR26, 0x3 ;  /* 0x0000001a29047291 */ /* 0x000fd2000f8e18ff */
[----:B------:R-:W1:Y:S02]  /*2c80*/  SYNCS.PHASECHK.TRANS64.TRYWAIT P0, [UR4], R2 ;  /* 0x00000002ff0075a7 */ /* 0x000e640008001104 */
[----:B-1----:R-:W-:Y:S05]  /*2c90*/  @!P0 BRA `(.L_x_44) ;  /* 0x0000005400a48947 */ /* 0x002fea0003800000 */
.L_x_135:
[----:B------:R-:W-:-:S04]  /*2ca0*/  UIADD3 UR5, UPT, UPT, UR41, 0x1, URZ ;  /* 0x0000000129057890 */ /* 0x000fc8000fffe0ff */
[----:B------:R-:W-:-:S04]  /*2cb0*/  UISETP.NE.AND UP0, UPT, UR5, 0x14, UPT ;  /* 0x000000140500788c */ /* 0x000fc8000bf05270 */
[----:B------:R-:W-:Y:S02]  /*2cc0*/  USEL UR6, URZ, 0x1, UP0 ;  /* 0x00000001ff067887 */ /* 0x000fe40008000000 */
[----:B------:R-:W-:-:S04]  /*2cd0*/  USEL UR5, UR5, URZ, UP0 ;  /* 0x000000ff05057287 */ /* 0x000fc80008000000 */
[----:B------:R-:W-:Y:S01]  /*2ce0*/  ULEA UR4, UR5, UR26, 0x3 ;  /* 0x0000001a05047291 */ /* 0x000fe2000f8e18ff */
[----:B-1----:R-:W-:-:S04]  /*2cf0*/  LOP3.LUT R2, R12, UR6, RZ, 0x3c, !PT ;  /* 0x000000060c027c12 */ /* 0x002fc8000f8e3cff */
[----:B------:R-:W-:-:S04]  /*2d00*/  SHF.L.U32 R3, R2, 0x1f, RZ ;  /* 0x0000001f02037819 */ /* 0x000fc800000006ff */
[----:B------:R-:W1:Y:S02]  /*2d10*/  SYNCS.PHASECHK.TRANS64.TRYWAIT P0, [UR4], R3 ;  /* 0x00000003ff0075a7 */ /* 0x000e640008001104 */
[----:B-1----:R-:W-:Y:S05]  /*2d20*/  @!P0 BRA `(.L_x_45) ;  /* 0x0000005400988947 */ /* 0x002fea0003800000 */
.L_x_137:
[----:B------:R-:W-:-:S04]  /*2d30*/  UIADD3 UR5, UPT, UPT, UR5, 0x1, URZ ;  /* 0x0000000105057890 */ /* 0x000fc8000fffe0ff */
[----:B------:R-:W-:-:S04]  /*2d40*/  UISETP.NE.AND UP0, UPT, UR5, 0x14, UPT ;  /* 0x000000140500788c */ /* 0x000fc8000bf05270 */
[----:B------:R-:W-:Y:S02]  /*2d50*/  USEL UR6, URZ, 0x1, UP0 ;  /* 0x00000001ff067887 */ /* 0x000fe40008000000 */
[----:B------:R-:W-:-:S04]  /*2d60*/  USEL UR5, UR5, URZ, UP0 ;  /* 0x000000ff05057287 */ /* 0x000fc80008000000 */
[----:B------:R-:W-:Y:S01]  /*2d70*/  ULEA UR4, UR5, UR26, 0x3 ;  /* 0x0000001a05047291 */ /* 0x000fe2000f8e18ff */
[----:B------:R-:W-:-:S04]  /*2d80*/  LOP3.LUT R2, R2, UR6, RZ, 0x3c, !PT ;  /* 0x0000000602027c12 */ /* 0x000fc8000f8e3cff */
[----:B-1----:R-:W-:-:S04]  /*2d90*/  SHF.L.U32 R3, R2, 0x1f, RZ ;  /* 0x0000001f02037819 */ /* 0x002fc800000006ff */
[----:B------:R-:W1:Y:S02]  /*2da0*/  SYNCS.PHASECHK.TRANS64.TRYWAIT P0, [UR4], R3 ;  /* 0x00000003ff0075a7 */ /* 0x000e640008001104 */
[----:B-1----:R-:W-:Y:S05]  /*2db0*/  @!P0 BRA `(.L_x_46) ;  /* 0x00000054008c8947 */ /* 0x002fea0003800000 */
.L_x_139:
        /* <DEDUP_REMOVED lines=9> */
.L_x_141:
        /* <DEDUP_REMOVED lines=9> */
.L_x_143:
        /* <DEDUP_REMOVED lines=9> */
.L_x_145:
        /* <DEDUP_REMOVED lines=9> */
.L_x_147:
        /* <DEDUP_REMOVED lines=9> */
.L_x_149:
        /* <DEDUP_REMOVED lines=9> */
.L_x_151:
        /* <DEDUP_REMOVED lines=9> */
.L_x_153:
        /* <DEDUP_REMOVED lines=9> */
.L_x_155:
        /* <DEDUP_REMOVED lines=9> */
.L_x_157:
        /* <DEDUP_REMOVED lines=9> */
.L_x_159:
        /* <DEDUP_REMOVED lines=9> */
.L_x_161:
        /* <DEDUP_REMOVED lines=9> */
.L_x_163:
        /* <DEDUP_REMOVED lines=9> */
.L_x_165:
        /* <DEDUP_REMOVED lines=9> */
.L_x_167:
        /* <DEDUP_REMOVED lines=9> */
.L_x_169:
        /* <DEDUP_REMOVED lines=9> */
.L_x_171:
[----:B------:R-:W-:-:S04]  /*36c0*/  UIADD3 UR5, UPT, UPT, UR5, 0x1, URZ ;  /* 0x0000000105057890 */ /* 0x000fc8000fffe0ff */
[----:B------:R-:W-:-:S04]  /*36d0*/  UISETP.NE.AND UP0, UPT, UR5, 0x14, UPT ;  /* 0x000000140500788c */ /* 0x000fc8000bf05270 */
[----:B------:R-:W-:Y:S02]  /*36e0*/  USEL UR4, URZ, 0x1, UP0 ;  /* 0x00000001ff047887 */ /* 0x000fe40008000000 */
[----:B------:R-:W-:-:S04]  /*36f0*/  USEL UR5, UR5, URZ, UP0 ;  /* 0x000000ff05057287 */ /* 0x000fc80008000000 */
[----:B------:R-:W-:Y:S01]  /*3700*/  ULEA UR5, UR5, UR26, 0x3 ;  /* 0x0000001a05057291 */ /* 0x000fe2000f8e18ff */
[----:B------:R-:W-:-:S04]  /*3710*/  LOP3.LUT R2, R2, UR4, RZ, 0x3c, !PT ;  /* 0x0000000402027c12 */ /* 0x000fc8000f8e3cff */
[----:B------:R-:W-:Y:S01]  /*3720*/  SHF.L.U32 R2, R2, 0x1f, RZ ;  /* 0x0000001f02027819 */ /* 0x000fe200000006ff */
[----:B-1----:R-:W-:-:S07]  /*3730*/  IMAD.U32 R0, RZ, RZ, UR5 ;  /* 0x00000005ff007e24 */ /* 0x002fce000f8e00ff */
.L_x_63:
[----:B-1----:R1:W2:Y:S02]  /*3740*/  SYNCS.PHASECHK.TRANS64.TRYWAIT P0, [R0+URZ], R2 ;  /* 0x00000002000075a7 */ /* 0x0022a400080011ff */
[----:B--2---:R-:W-:Y:S05]  /*3750*/  @!P0 NANOSLEEP.SYNCS 0x989680 ;  /* 0x009896800000895d */ /* 0x004fea0003900000 */
[----:B------:R-:W2:Y:S02]  /*3760*/  @!P0 SYNCS.PHASECHK.TRANS64 P0, [R0+URZ], R2 ;  /* 0x00000002000085a7 */ /* 0x000ea400080010ff */
[----:B--2---:R-:W-:Y:S05]  /*3770*/  @P0 EXIT ;  /* 0x000000000000094d */ /* 0x004fea0003800000 */
[----:B------:R-:W-:Y:S05]  /*3780*/  BRA `(.L_x_63) ;  /* 0xfffffffc00ec7947 */ /* 0x000fea000383ffff */
.L_x_23:
[----:B------:R-:W-:-:S04]  /*3790*/  UISETP.NE.AND UP0, UPT, UR54, URZ, UPT ;  /* 0x000000ff3600728c */ /* 0x000fc8000bf05270 */
[----:B------:R-:W-:-:S09]  /*37a0*/  UISETP.NE.OR UP0, UPT, UR11, 0x1, UP0 ;  /* 0x000000010b00788c */ /* 0x000fd20008705670 */
[----:B------:R-:W-:Y:S05]  /*37b0*/  BRA.U UP0, `(.L_x_64) ;  /* 0x0000000500487547 */ /* 0x000fea000b800000 */
[----:B------:R-:W-:Y:S01]  /*37c0*/  ISETP.GE.U32.AND P2, PT, R0, 0x10, PT ;  /* 0x000000100000780c */ /* 0x000fe20003f46070 */
[----:B------:R-:W-:Y:S01]  /*37d0*/  IMAD.MOV.U32 R12, RZ, RZ, 0x1 ;  /* 0x00000001ff0c7424 */ /* 0x000fe200078e00ff */
[----:B------:R-:W-:Y:S02]  /*37e0*/  CS2R R10, SRZ ;  /* 0x00000000000a7805 */ /* 0x000fe4000001ff00 */
[----:B------:R-:W-:Y:S01]  /*37f0*/  CS2R R8, SRZ ;  /* 0x0000000000087805 */ /* 0x000fe2000001ff00 */
[----:B------:R-:W-:Y:S01]  /*3800*/  UMOV UR4, 0x400 ;  /* 0x0000040000047882 */ /* 0x000fe20000000000 */
[----:B------:R-:W-:Y:S01]  /*3810*/  UMOV UR6, URZ ;  /* 0x000000ff00067c82 */ /* 0x000fe20008000000 */
[----:B------:R-:W-:-:S12]  /*3820*/  ULEA UR54, UR54, UR4, 0x18 ;  /* 0x0000000436367291 */ /* 0x000fd8000f8ec0ff */
.L_x_68:
[----:B------:R-:W-:Y:S02]  /*3830*/  LEA R2, R8, UR54, 0x3 ;  /* 0x0000003608027c11 */ /* 0x000fe4000f8e18ff */
[----:B------:R-:W-:-:S03]  /*3840*/  SHF.L.U32 R4, R9, 0x1f, RZ ;  /* 0x0000001f09047819 */ /* 0x000fc600000006ff */
[----:B------:R-:W-:Y:S01]  /*3850*/  VIADD R5, R2, 0x1d0 ;  /* 0x000001d002057836 */ /* 0x000fe20000000000 */
[----:B------:R-:W1:Y:S02]  /*3860*/  SYNCS.PHASECHK.TRANS64.TRYWAIT P0, [R2+URZ+0x1c0], R4 ;  /* 0x0001c004020075a7 */ /* 0x000e6400080011ff */
[----:B-1----:R-:W-:Y:S05]  /*3870*/  @!P0 BRA `(.L_x_65) ;  /* 0x0000005000748947 */ /* 0x002fea0003800000 */
.L_x_172:
[----:B------:R-:W-:Y:S01]  /*3880*/  ULEA UR5, UR6, UR54, 0x3 ;  /* 0x0000003606057291 */ /* 0x000fe2000f8e18ff */
[----:B-1----:R-:W-:Y:S01]  /*3890*/  PRMT R2, RZ, 0x654, R5 ;  /* 0x00000654ff027816 */ /* 0x002fe20000000005 */
[----:B------:R-:W-:Y:S01]  /*38a0*/  @!P2 IMAD.MOV.U32 R4, RZ, RZ, 0x10 ;  /* 0x00000010ff04a424 */ /* 0x000fe200078e00ff */
[----:B------:R-:W-:Y:S01]  /*38b0*/  SHF.L.U32 R5, R12, 0x1f, RZ ;  /* 0x0000001f0c057819 */ /* 0x000fe200000006ff */
[----:B------:R-:W-:Y:S01]  /*38c0*/  UIADD3 UR4, UPT, UPT, UR5, 0x160, URZ ;  /* 0x0000016005047890 */ /* 0x000fe2000fffe0ff */
[----:B------:R1:W-:Y:S05]  /*38d0*/  SYNCS.ARRIVE.TRANS64.RED.A1T0 RZ, [R2+URZ], RZ ;  /* 0x000000ff02ff79a7 */ /* 0x0003ea00081004ff */
[----:B------:R-:W-:Y:S01]  /*38e0*/  IMAD.U32 R6, RZ, RZ, UR4 ;  /* 0x00000004ff067e24 */ /* 0x000fe2000f8e00ff */
[----:B------:R-:W2:Y:S04]  /*38f0*/  SYNCS.PHASECHK.TRANS64.TRYWAIT P0, [UR5+0x170], R5 ;  /* 0x00017005ff0075a7 */ /* 0x000ea80008001105 */
[----:B------:R-:W-:Y:S01]  /*3900*/  PRMT R6, R0, 0x654, R6 ;  /* 0x0000065400067816 */ /* 0x000fe20000000006 */
[----:B-12---:R-:W-:Y:S06]  /*3910*/  @!P0 BRA `(.L_x_66) ;  /* 0x0000005000608947 */ /* 0x006fec0003800000 */
.L_x_174:
[----:B------:R-:W-:Y:S01]  /*3920*/  ULEA UR4, UR6, UR54, 0x4 ;  /* 0x0000003606047291 */ /* 0x000fe2000f8e20ff */
[----:B------:R-:W-:Y:S01]  /*3930*/  SEL R3, R6, R3, !P2 ;  /* 0x0000000306037207 */ /* 0x000fe20005000000 */
[----:B------:R-:W-:Y:S01]  /*3940*/  UIADD3 UR5, UPT, UPT, UR5, 0x160, URZ ;  /* 0x0000016005057890 */ /* 0x000fe2000fffe0ff */
[----:B-1----:R-:W-:Y:S01]  /*3950*/  LEA R2, R11, UR54, 0x3 ;  /* 0x000000360b027c11 */ /* 0x002fe2000f8e18ff */
[----:B------:R-:W-:Y:S01]  /*3960*/  UIADD3 UR4, UPT, UPT, UR4, 0x1f0, URZ ;  /* 0x000001f004047890 */ /* 0x000fe2000fffe0ff */
[----:B------:R1:W-:Y:S01]  /*3970*/  @!P2 SYNCS.ARRIVE.TRANS64.RED RZ, [R3+URZ], R4 ;  /* 0x0000000403ffa9a7 */ /* 0x0003e200080004ff */
[----:B------:R-:W-:Y:S01]  /*3980*/  UIADD3 UR6, UPT, UPT, UR6, 0x1, URZ ;  /* 0x0000000106067890 */ /* 0x000fe2000fffe0ff */
[----:B------:R-:W-:-:S03]  /*3990*/  VIADD R8, R8, 0x1 ;  /* 0x0000000108087836 */ /* 0x000fc60000000000 */
[----:B------:R-:W-:Y:S02]  /*39a0*/  UISETP.NE.AND UP0, UPT, UR6, 0x2, UPT ;  /* 0x000000020600788c */ /* 0x000fe4000bf05270 */
[----:B------:R-:W-:Y:S01]  /*39b0*/  ISETP.NE.AND P0, PT, R8, 0x2, PT ;  /* 0x000000020800780c */ /* 0x000fe20003f05270 */
[----:B------:R-:W-:Y:S06]  /*39c0*/  UGETNEXTWORKID.BROADCAST [UR4], [UR5] ;  /* 0x00000000040073ca */ /* 0x000fec0008000100 */
[----:B------:R-:W-:Y:S02]  /*39d0*/  USEL UR4, URZ, 0x1, UP0 ;  /* 0x00000001ff047887 */ /* 0x000fe40008000000 */
[----:B------:R-:W-:-:S04]  /*39e0*/  USEL UR6, UR6, URZ, UP0 ;  /* 0x000000ff06067287 */ /* 0x000fc80008000000 */
[----:B------:R-:W-:Y:S02]  /*39f0*/  LOP3.LUT R12, R12, UR4, RZ, 0x3c, !PT ;  /* 0x000000040c0c7c12 */ /* 0x000fe4000f8e3cff */
[----:B-1----:R-:W-:-:S04]  /*3a00*/  SHF.L.U32 R4, R10, 0x1f, RZ ;  /* 0x0000001f0a047819 */ /* 0x002fc800000006ff */
[----:B------:R-:W1:Y:S02]  /*3a10*/  SYNCS.PHASECHK.TRANS64.TRYWAIT P1, [R2+URZ+0x160], R4 ;  /* 0x00016004020075a7 */ /* 0x000e6400080211ff */
[----:B-1----:R-:W-:Y:S05]  /*3a20*/  @!P1 BRA `(.L_x_67) ;  /* 0x0000005000349947 */ /* 0x002fea0003800000 */
.L_x_175:
[C---:B-1----:R-:W-:Y:S01]  /*3a30*/  LEA R4, R11.reuse, UR54, 0x4 ;  /* 0x000000360b047c11 */ /* 0x042fe2000f8e20ff */
[----:B------:R-:W-:Y:S01]  /*3a40*/  VIADD R2, R2, 0x170 ;  /* 0x0000017002027836 */ /* 0x000fe20000000000 */
[----:B------:R-:W-:Y:S01]  /*3a50*/  SEL R8, R8, RZ, P0 ;  /* 0x000000ff08087207 */ /* 0x000fe20000000000 */
[----:B------:R-:W-:-:S03]  /*3a60*/  VIADD R11, R11, 0x1 ;  /* 0x000000010b0b7836 */ /* 0x000fc60000000000 */
[----:B------:R-:W1:Y:S01]  /*3a70*/  LDS.128 R4, [R4+0x1f0] ;  /* 0x0001f00004047984 */ /* 0x000e620000000c00 */
[----:B------:R-:W-:Y:S02]  /*3a80*/  PRMT R2, RZ, 0x654, R2 ;  /* 0x00000654ff027816 */ /* 0x000fe40000000002 */
[C---:B------:R-:W-:Y:S01]  /*3a90*/  ISETP.NE.AND P1, PT, R11.reuse, 0x2, PT ;  /* 0x000000020b00780c */ /* 0x040fe20003f25270 */
[----:B------:R-:W-:Y:S01]  /*3aa0*/  @!PT LDS RZ, [RZ] ;  /* 0x00000000fffff984 */ /* 0x000fe20000000800 */
[----:B------:R-:W-:Y:S01]  /*3ab0*/  @!PT LDS RZ, [RZ] ;  /* 0x00000000fffff984 */ /* 0x000fe20000000800 */
[----:B------:R-:W-:Y:S01]  /*3ac0*/  @!PT LDS RZ, [RZ] ;  /* 0x00000000fffff984 */ /* 0x000fe20000000800 */
[----:B------:R-:W-:Y:S01]  /*3ad0*/  @!PT LDS RZ, [RZ] ;  /* 0x00000000fffff984 */ /* 0x000fe20000000800 */
[----:B------:R2:W-:Y:S06]  /*3ae0*/  MEMBAR.ALL.CTA ;  /* 0x0000000000007992 */ /* 0x0005ec0000008000 */
[----:B--2---:R-:W2:Y:S01]  /*3af0*/  FENCE.VIEW.ASYNC.S ;  /* 0x00000000000073c6 */ /* 0x004ea20000000000 */
[----:B------:R-:W-:Y:S01]  /*3b00*/  SEL R11, R11, RZ, P1 ;  /* 0x000000ff0b0b7207 */ /* 0x000fe20000800000 */
[----:B--2---:R2:W-:Y:S01]  /*3b10*/  SYNCS.ARRIVE.TRANS64.RED.A1T0 RZ, [R2+URZ], RZ ;  /* 0x000000ff02ff79a7 */ /* 0x0045e200081004ff */
[----:B-1----:R-:W-:-:S02]  /*3b20*/  LOP3.LUT P3, RZ, R6, 0x1, RZ, 0xc0, !PT ;  /* 0x0000000106ff7812 */ /* 0x002fc4000786c0ff */
[----:B------:R-:W-:-:S04]  /*3b30*/  SEL R4, RZ, 0x1, P1 ;  /* 0x00000001ff047807 */ /* 0x000fc80000800000 */
[----:B------:R-:W-:Y:S02]  /*3b40*/  LOP3.LUT R10, R10, R4, RZ, 0x3c, !PT ;  /* 0x000000040a0a7212 */ /* 0x000fe400078e3cff */
[----:B--2---:R-:W-:-:S04]  /*3b50*/  SEL R2, RZ, 0x1, P0 ;  /* 0x00000001ff027807 */ /* 0x004fc80000000000 */
[----:B------:R-:W-:Y:S01]  /*3b60*/  LOP3.LUT R9, R9, R2, RZ, 0x3c, !PT ;  /* 0x0000000209097212 */ /* 0x000fe200078e3cff */
[----:B------:R-:W-:Y:S06]  /*3b70*/  @P3 BRA `(.L_x_68) ;  /* 0xfffffffc002c3947 */ /* 0x000fec000383ffff */
[----:B------:R-:W-:Y:S01]  /*3b80*/  ULEA UR5, UR6, UR54, 0x3 ;  /* 0x0000003606057291 */ /* 0x000fe2000f8e18ff */
[----:B------:R-:W-:-:S08]  /*3b90*/  SHF.L.U32 R2, R12, 0x1f, RZ ;  /* 0x0000001f0c027819 */ /* 0x000fd000000006ff */
[----:B------:R-:W1:Y:S02]  /*3ba0*/  SYNCS.PHASECHK.TRANS64 P0, [UR5+0x170], R2 ;  /* 0x00017002ff0075a7 */ /* 0x000e640008001005 */
[----:B-1----:R-:W-:Y:S05]  /*3bb0*/  @P0 BRA `(.L_x_69) ;  /* 0x0000000000080947 */ /* 0x002fea0003800000 */
[----:B------:R-:W1:Y:S02]  /*3bc0*/  SYNCS.PHASECHK.TRANS64.TRYWAIT P0, [UR5+0x170], R2 ;  /* 0x00017002ff0075a7 */ /* 0x000e640008001105 */
[----:B-1----:R-:W-:Y:S05]  /*3bd0*/  @!P0 BRA `(.L_x_70) ;  /* 0x0000004c00dc8947 */ /* 0x002fea0003800000 */
.L_x_69:
[----:B------:R-:W-:-:S04]  /*3be0*/  UIADD3 UR4, UPT, UPT, UR6, 0x1, URZ ;  /* 0x0000000106047890 */ /* 0x000fc8000fffe0ff */
[----:B------:R-:W-:-:S04]  /*3bf0*/  UISETP.NE.AND UP0, UPT, UR4, 0x2, UPT ;  /* 0x000000020400788c */ /* 0x000fc8000bf05270 */
[----:B------:R-:W-:Y:S02]  /*3c00*/  USEL UR7, URZ, 0x1, UP0 ;  /* 0x00000001ff077887 */ /* 0x000fe40008000000 */
[----:B------:R-:W-:-:S04]  /*3c10*/  USEL UR4, UR4, URZ, UP0 ;  /* 0x000000ff04047287 */ /* 0x000fc80008000000 */
[----:B------:R-:W-:Y:S01]  /*3c20*/  ULEA UR4, UR4, UR54, 0x3 ;  /* 0x0000003604047291 */ /* 0x000fe2000f8e18ff */
[----:B-1----:R-:W-:-:S04]  /*3c30*/  LOP3.LUT R2, R12, UR7, RZ, 0x3c, !PT ;  /* 0x000000070c027c12 */ /* 0x002fc8000f8e3cff */
[----:B------:R-:W-:-:S04]  /*3c40*/  SHF.L.U32 R0, R2, 0x1f, RZ ;  /* 0x0000001f02007819 */ /* 0x000fc800000006ff */
[----:B------:R-:W1:Y:S02]  /*3c50*/  SYNCS.PHASECHK.TRANS64 P0, [UR4+0x170], R0 ;  /* 0x00017000ff0075a7 */ /* 0x000e640008001004 */
[----:B-1----:R-:W-:Y:S05]  /*3c60*/  @P0 EXIT ;  /* 0x000000000000094d */ /* 0x002fea0003800000 */
[----:B------:R-:W-:Y:S02]  /*3c70*/  SHF.L.U32 R2, R2, 0x1f, RZ ;  /* 0x0000001f02027819 */ /* 0x000fe400000006ff */
[----:B------:R-:W-:-:S07]  /*3c80*/  MOV R0, UR4 ;  /* 0x0000000400007c02 */ /* 0x000fce0008000f00 */
.L_x_71:
[----:B-1----:R1:W2:Y:S02]  /*3c90*/  SYNCS.PHASECHK.TRANS64.TRYWAIT P0, [R0+URZ+0x170], R2 ;  /* 0x00017002000075a7 */ /* 0x0022a400080011ff */
[----:B--2---:R-:W-:Y:S05]  /*3ca0*/  @!P0 NANOSLEEP.SYNCS 0x989680 ;  /* 0x009896800000895d */ /* 0x004fea0003900000 */
[----:B------:R-:W2:Y:S02]  /*3cb0*/  @!P0 SYNCS.PHASECHK.TRANS64 P0, [R0+URZ+0x170], R2 ;  /* 0x00017002000085a7 */ /* 0x000ea400080010ff */
[----:B--2---:R-:W-:Y:S05]  /*3cc0*/  @P0 EXIT ;  /* 0x000000000000094d */ /* 0x004fea0003800000 */
[----:B------:R-:W-:Y:S05]  /*3cd0*/  BRA `(.L_x_71) ;  /* 0xfffffffc00ec7947 */ /* 0x000fea000383ffff */
.L_x_64:
[----:B------:R-:W-:Y:S05]  /*3ce0*/  BRA.U UP4, `(.L_x_72) ;  /* 0x0000001104a07547 */ /* 0x000fea000b800000 */
[----:B------:R-:W-:Y:S01]  /*3cf0*/  UMOV UR4, 0x40 ;  /* 0x0000004000047882 */ /* 0x000fe20000000000 */
[----:B------:R-:W-:Y:S01]  /*3d00*/  NOP ;  /* 0x0000000000007918 */ /* 0x000fe20000000000 */
[----:B------:R-:W-:Y:S01]  /*3d10*/  ULEA UR4, UR54, UR4, 0x18 ;  /* 0x0000000436047291 */ /* 0x000fe2000f8ec0ff */
[----:B------:R-:W-:Y:S02]  /*3d20*/  UMOV UR5, 0x400 ;  /* 0x0000040000057882 */ /* 0x000fe40000000000 */
[----:B------:R-:W-:-:S06]  /*3d30*/  ULEA UR54, UR54, UR5, 0x18 ;  /* 0x0000000536367291 */ /* 0x000fcc000f8ec0ff */
[----:B------:R-:W1:Y:S02]  /*3d40*/  LDS.U8 R0, [UR4+0x1c] ;  /* 0x00001c04ff007984 */ /* 0x000e640008000000 */
[----:B-1----:R-:W-:-:S13]  /*3d50*/  ISETP.NE.AND P0, PT, R0, RZ, PT ;  /* 0x000000ff0000720c */ /* 0x002fda0003f05270 */
[----:B------:R-:W-:Y:S05]  /*3d60*/  @P0 BRA `(.L_x_73) ;  /* 0x0000000400080947 */ /* 0x000fea0003800000 */
[----:B------:R-:W-:Y:S02]  /*3d70*/  UISETP.NE.U32.AND UP1, UPT, UR17, 0x1, UPT ;  /* 0x000000011100788c */ /* 0x000fe4000bf25070 */
[----:B------:R-:W-:-:S07]  /*3d80*/  UIADD3 UR6, UPT, UPT, UR4, 0x8, URZ ;  /* 0x0000000804067890 */ /* 0x000fce000fffe0ff */
[----:B------:R-:W-:Y:S05]  /*3d90*/  BRA.U !UP1, `(.L_x_74) ;  /* 0x00000001099c7547 */ /* 0x000fea000b800000 */
[----:B------:R-:W-:Y:S01]  /*3da0*/  ELECT P0, URZ, PT ;  /* 0x0000000000ff782f */ /* 0x000fe20003800000 */
[----:B------:R-:W-:-:S12]  /*3db0*/  BSSY B0, `(.L_x_74) ;  /* 0x0000025000007945 */ /* 0x000fd80003800000 */
[----:B------:R-:W-:Y:S05]  /*3dc0*/  @!P0 BRA `(.L_x_75) ;  /* 0x00000000008c8947 */ /* 0x000fea0003800000 */
[----:B------:R-:W-:-:S05]  /*3dd0*/  UMOV UR5, 0x10 ;  /* 0x0000001000057882 */ /* 0x000fca0000000000 */
[----:B------:R-:W-:Y:S04]  /*3de0*/  DEPBAR.LE SB1, 0x36 ;  /* 0x00009d800000791a */ /* 0x000fe80000000000 */
[----:B------:R-:W1:Y:S02]  /*3df0*/  UTCATOMSWS.2CTA.FIND_AND_SET.ALIGN UP0, UR5, UR5 ;  /* 0x00000005000575e3 */ /* 0x000e640008200800 */
[----:B-1----:R-:W-:Y:S01]  /*3e00*/  MOV R10, UR5 ;  /* 0x00000005000a7c02 */ /* 0x002fe20008000f00 */
[----:B------:R-:W-:Y:S06]  /*3e10*/  BRA.U UP0, `(.L_x_76) ;  /* 0x0000000100187547 */ /* 0x000fec000b800000 */
.L_x_77:
[----:B------:R-:W-:Y:S05]  /*3e20*/  NANOSLEEP 0x64 ;  /* 0x000000640000795d */ /* 0x000fea0003800000 */
[----:B------:R-:W-:-:S05]  /*3e30*/  UMOV UR5, 0x10 ;  /* 0x0000001000057882 */ /* 0x000fca0000000000 */
[----:B------:R-:W-:Y:S04]  /*3e40*/  DEPBAR.LE SB1, 0x36 ;  /* 0x00009d800000791a */ /* 0x000fe80000000000 */
[----:B------:R-:W1:Y:S02]  /*3e50*/  UTCATOMSWS.2CTA.FIND_AND_SET.ALIGN UP0, UR5, UR5 ;  /* 0x00000005000575e3 */ /* 0x000e640008200800 */
[----:B-1----:R-:W-:Y:S01]  /*3e60*/  MOV R10, UR5 ;  /* 0x00000005000a7c02 */ /* 0x002fe20008000f00 */
[----:B------:R-:W-:Y:S05]  /*3e70*/  BRA.U !UP0, `(.L_x_77) ;  /* 0xfffffffd08e87547 */ /* 0x000fea000b83ffff */
.L_x_76:
[----:B------:R-:W1:Y:S01]  /*3e80*/  LDS R6, [UR4+0x10] ;  /* 0x00001004ff067984 */ /* 0x000e620008000800 */
[----:B------:R-:W-:Y:S01]  /*3e90*/  IMAD.U32 R0, RZ, RZ, UR54 ;  /* 0x00000036ff007e24 */ /* 0x000fe2000f8e00ff */
[----:B------:R-:W-:-:S03]  /*3ea0*/  MOV R4, UR16 ;  /* 0x0000001000047c02 */ /* 0x000fc60008000f00 */
[----:B------:R-:W-:Y:S01]  /*3eb0*/  VIADD R0, R0, 0x210 ;  /* 0x0000021000007836 */ /* 0x000fe20000000000 */
[----:B-1----:R-:W-:-:S04]  /*3ec0*/  SHF.L.U32 R6, R6, 0x1f, RZ ;  /* 0x0000001f06067819 */ /* 0x002fc800000006ff */
[----:B------:R-:W1:Y:S02]  /*3ed0*/  SYNCS.PHASECHK.TRANS64.TRYWAIT P0, [UR4+0x8], R6 ;  /* 0x00000806ff0075a7 */ /* 0x000e640008001104 */
[----:B-1----:R-:W-:Y:S05]  /*3ee0*/  @P0 BRA `(.L_x_78) ;  /* 0x0000000000080947 */ /* 0x002fea0003800000 */
[----:B------:R-:W1:Y:S02]  /*3ef0*/  SYNCS.PHASECHK.TRANS64.TRYWAIT P0, [UR4+0x8], R6 ;  /* 0x00000806ff0075a7 */ /* 0x000e640008001104 */
[----:B-1----:R-:W-:Y:S05]  /*3f00*/  @!P0 BRA `(.L_x_79) ;  /* 0x0000004c00288947 */ /* 0x002fea0003800000 */
.L_x_78:
[----:B------:R-:W-:Y:S01]  /*3f10*/  PRMT R4, R4, 0x654, R0 ;  /* 0x0000065404047816 */ /* 0x000fe20000000000 */
[----:B------:R-:W-:Y:S01]  /*3f20*/  HFMA2 R0, -RZ, RZ, 0, 5.9604644775390625e-08 ;  /* 0x00000001ff007431 */ /* 0x000fe200000001ff */
[----:B------:R-:W-:Y:S01]  /*3f30*/  UPRMT UR5, UR16, 0x654, UR6 ;  /* 0x0000065410057896 */ /* 0x000fe20008000006 */
[----:B------:R-:W-:Y:S02]  /*3f40*/  IMAD.MOV.U32 R8, RZ, RZ, 0xffff ;  /* 0x0000ffffff087424 */ /* 0x000fe400078e00ff */
[----:B-1----:R-:W-:Y:S02]  /*3f50*/  IMAD.MOV.U32 R6, RZ, RZ, 0x4 ;  /* 0x00000004ff067424 */ /* 0x002fe400078e00ff */
[----:B------:R-:W-:Y:S01]  /*3f60*/  IMAD.SHL.U32 R9, R10, 0x20, RZ ;  /* 0x000000200a097824 */ /* 0x000fe200078e00ff */
[----:B------:R-:W-:Y:S02]  /*3f70*/  MOV R5, UR5 ;  /* 0x0000000500057c02 */ /* 0x000fe40008000f00 */
[-C--:B------:R-:W-:Y:S01]  /*3f80*/  SHF.L.U32 R8, R8, R10.reuse, RZ ;  /* 0x0000000a08087219 */ /* 0x080fe200000006ff */
[----:B------:R1:W-:Y:S01]  /*3f90*/  SYNCS.ARRIVE.TRANS64.RED RZ, [UR5], R6 ;  /* 0x00000006ffff79a7 */ /* 0x0003e20008000405 */
[----:B------:R-:W-:Y:S01]  /*3fa0*/  SHF.L.U32 R7, R0, R10, RZ ;  /* 0x0000000a00077219 */ /* 0x000fe200000006ff */
[----:B------:R1:W-:Y:S04]  /*3fb0*/  STS [UR54+0x210], R9 ;  /* 0x00021009ff007988 */ /* 0x0003e80008000836 */
[----:B------:R1:W-:Y:S04]  /*3fc0*/  STAS [R4.64], R10 ;  /* 0x0000000a04007dbd */ /* 0x0003e8000c0008ff */
[----:B------:R1:W-:Y:S04]  /*3fd0*/  ATOMS.OR RZ, [UR4+0x14], R8 ;  /* 0x00001408ffff798c */ /* 0x0003e8000b000004 */
[----:B------:R1:W-:Y:S04]  /*3fe0*/  ATOMS.OR RZ, [UR4+0x18], R7 ;  /* 0x00001807ffff798c */ /* 0x0003e8000b000004 */
[----:B------:R1:W-:Y:S02]  /*3ff0*/  ATOMS.XOR RZ, [UR4+0x10], R0 ;  /* 0x00001000ffff798c */ /* 0x0003e4000b800004 */
.L_x_75:
[----:B------:R-:W-:Y:S05]  /*4000*/  BSYNC B0 ;  /* 0x0000000000007941 */ /* 0x000fea0003800000 */
.L_x_74:
[----:B------:R-:W-:Y:S05]  /*4010*/  BRA.U UP1, `(.L_x_80) ;  /* 0x00000001016c7547 */ /* 0x000fea000b800000 */
[----:B------:R-:W-:-:S03]  /*4020*/  UMOV UR5, 0xffffffff ;  /* 0xffffffff00057882 */ /* 0x000fc60000000000 */
[----:B------:R-:W-:Y:S05]  /*4030*/  BRA.DIV UR5, `(.L_x_81) ;  /* 0x0000004a05f47947 */ /* 0x000fea000b800000 */
[----:B------:R-:W-:-:S13]  /*4040*/  ELECT P0, URZ, PT ;  /* 0x0000000000ff782f */ /* 0x000fda0003800000 */
.L_x_179:
[----:B------:R-:W-:Y:S05]  /*4050*/  @!P0 BRA `(.L_x_80) ;  /* 0x00000000005c8947 */ /* 0x000fea0003800000 */
[----:B-1----:R-:W1:Y:S02]  /*4060*/  LDS R4, [UR4+0x10] ;  /* 0x00001004ff047984 */ /* 0x002e640008000800 */
[----:B-1----:R-:W-:-:S04]  /*4070*/  SHF.L.U32 R4, R4, 0x1f, RZ ;  /* 0x0000001f04047819 */ /* 0x002fc800000006ff */
[----:B------:R-:W1:Y:S02]  /*4080*/  SYNCS.PHASECHK.TRANS64.TRYWAIT P0, [UR4+0x8], R4 ;  /* 0x00000804ff0075a7 */ /* 0x000e640008001104 */
[----:B-1----:R-:W-:Y:S05]  /*4090*/  @P0 BRA `(.L_x_82) ;  /* 0x0000000000080947 */ /* 0x002fea0003800000 */
[----:B------:R-:W1:Y:S02]  /*40a0*/  SYNCS.PHASECHK.TRANS64.TRYWAIT P0, [UR4+0x8], R4 ;  /* 0x00000804ff0075a7 */ /* 0x000e640008001104 */
[----:B-1----:R-:W-:Y:S05]  /*40b0*/  @!P0 BRA `(.L_x_83) ;  /* 0x0000004800f88947 */ /* 0x002fea0003800000 */
.L_x_82:
[----:B------:R-:W2:Y:S01]  /*40c0*/  LDS R6, [UR54+0x210] ;  /* 0x00021036ff067984 */ /* 0x000ea20008000800 */
[----:B-1----:R-:W-:Y:S02]  /*40d0*/  HFMA2 R0, -RZ, RZ, 0, 5.9604644775390625e-08 ;  /* 0x00000001ff007431 */ /* 0x002fe400000001ff */
[----:B------:R-:W-:Y:S01]  /*40e0*/  IMAD.MOV.U32 R4, RZ, RZ, 0xffff ;  /* 0x0000ffffff047424 */ /* 0x000fe200078e00ff */
[----:B------:R-:W-:Y:S01]  /*40f0*/  UPRMT UR5, UR16, 0x654, UR6 ;  /* 0x0000065410057896 */ /* 0x000fe20008000006 */
[----:B--2---:R-:W-:-:S03]  /*4100*/  IMAD.SHL.U32 R5, R6, 0x20, RZ ;  /* 0x0000002006057824 */ /* 0x004fc600078e00ff */
[-C--:B------:R-:W-:Y:S02]  /*4110*/  SHF.L.U32 R4, R4, R6.reuse, RZ ;  /* 0x0000000604047219 */ /* 0x080fe400000006ff */
[----:B------:R-:W-:Y:S01]  /*4120*/  SHF.L.U32 R6, R0, R6, RZ ;  /* 0x0000000600067219 */ /* 0x000fe200000006ff */
[----:B------:R2:W-:Y:S04]  /*4130*/  STS [UR54+0x210], R5 ;  /* 0x00021005ff007988 */ /* 0x0005e80008000836 */
[----:B------:R2:W-:Y:S04]  /*4140*/  ATOMS.OR RZ, [UR4+0x14], R4 ;  /* 0x00001404ffff798c */ /* 0x0005e8000b000004 */
[----:B------:R2:W-:Y:S01]  /*4150*/  ATOMS.OR RZ, [UR4+0x18], R6 ;  /* 0x00001806ffff798c */ /* 0x0005e2000b000004 */
[----:B------:R-:W-:Y:S03]  /*4160*/  SYNCS.ARRIVE.TRANS64.RED.A1T0 RZ, [UR5], RZ ;  /* 0x000000ffffff79a7 */ /* 0x000fe60008100405 */
[----:B------:R2:W-:Y:S01]  /*4170*/  ATOMS.XOR RZ, [UR4+0x10], R0 ;  /* 0x00001000ffff798c */ /* 0x0005e2000b800004 */
[----:B------:R-:W-:Y:S05]  /*4180*/  BRA `(.L_x_80) ;  /* 0x0000000000107947 */ /* 0x000fea0003800000 */
.L_x_73:
[----:B------:R-:W-:Y:S02]  /*4190*/  MOV R0, 0xffffffff ;  /* 0xffffffff00007802 */ /* 0x000fe40000000f00 */
[----:B------:R-:W-:-:S03]  /*41a0*/  MOV R4, 0x41d0 ;  /* 0x000041d000047802 */ /* 0x000fc60000000f00 */
[----:B------:R1:W-:Y:S04]  /*41b0*/  STS [UR54+0x210], R0 ;  /* 0x00021000ff007988 */ /* 0x0003e80008000836 */
[----:B-1---5:R-:W-:Y:S05]  /*41c0*/  CALL.REL.NOINC `($__internal_1_$__cuda_sm10x_tcgen05_guardrail_trap_phase_invalid_during_alloc) ;  /* 0x0000005000007944 */ /* 0x022fea0003c00000 */
.L_x_80:
[----:B------:R-:W-:Y:S05]  /*41d0*/  WARPSYNC.ALL ;  /* 0x0000000000007948 */ /* 0x000fea0003800000 */
[----:B------:R-:W3:Y:S01]  /*41e0*/  S2UR UR6, SR_CgaCtaId ;  /* 0x00000000000679c3 */ /* 0x000ee20000008800 */
[----:B------:R-:W-:Y:S01]  /*41f0*/  UMOV UR4, 0x400 ;  /* 0x0000040000047882 */ /* 0x000fe20000000000 */
[----:B------:R-:W-:-:S06]  /*4200*/  NOP ;  /* 0x0000000000007918 */ /* 0x000fcc0000000000 */
[----:B------:R-:W-:Y:S06]  /*4210*/  BAR.ARV 0x6, 0xa0 ;  /* 0x0182800000007b1d */ /* 0x000fec0000002000 */
[----:B------:R-:W-:Y:S01]  /*4220*/  LOP3.LUT R3, R3, 0xffff, RZ, 0xc0, !PT ;  /* 0x0000ffff03037812 */ /* 0x000fe200078ec0ff */
[----:B-1----:R-:W-:Y:S01]  /*4230*/  IMAD.MOV.U32 R9, RZ, RZ, 0x1 ;  /* 0x00000001ff097424 */ /* 0x002fe200078e00ff */
[----:B------:R-:W-:Y:S01]  /*4240*/  LOP3.LUT R2, R2, 0xffff, RZ, 0xc0, !PT ;  /* 0x0000ffff02027812 */ /* 0x000fe200078ec0ff */
[----:B------:R-:W-:Y:S01]  /*4250*/  IMAD.MOV.U32 R8, RZ, RZ, RZ ;  /* 0x000000ffff087224 */ /* 0x000fe200078e00ff */
[----:B------:R-:W-:Y:S01]  /*4260*/  R2UR UR11, R3 ;  /* 0x00000000030b72ca */ /* 0x000fe200000e0000 */
[----:B------:R-:W-:Y:S01]  /*4270*/  UMOV UR22, URZ ;  /* 0x000000ff00167c82 */ /* 0x000fe20008000000 */
[----:B------:R-:W-:-:S02]  /*4280*/  R2UR UR10, R2 ;  /* 0x00000000020a72ca */ /* 0x000fc400000e0000 */
[----:B------:R-:W-:Y:S01]  /*4290*/  CS2R R2, SRZ ;  /* 0x0000000000027805 */ /* 0x000fe2000001ff00 */
[----:B------:R-:W-:Y:S01]  /*42a0*/  UMOV UR21, URZ ;  /* 0x000000ff00157c82 */ /* 0x000fe20008000000 */
[----:B------:R-:W-:Y:S01]  /*42b0*/  UMOV UR20, URZ ;  /* 0x000000ff00147c82 */ /* 0x000fe20008000000 */
[----:B---3--:R-:W-:Y:S01]  /*42c0*/  ULEA UR6, UR6, UR4, 0x18 ;  /* 0x0000000406067291 */ /* 0x008fe2000f8ec0ff */
[----:B------:R-:W1:Y:S03]  /*42d0*/  LDCU UR4, c[0x0][0x38c] ;  /* 0x00007180ff0477ac */ /* 0x000e660008000800 */
[----:B------:R-:W-:Y:S02]  /*42e0*/  UIADD3 UR12, UPT, UPT, UR6, 0x4600, URZ ;  /* 0x00004600060c7890 */ /* 0x000fe4000fffe0ff */
[----:B------:R-:W-:-:S03]  /*42f0*/  UIADD3 UR13, UPT, UPT, UR6, 0x2c600, URZ ;  /* 0x0002c600060d7890 */ /* 0x000fc6000fffe0ff */
[----:B--2---:R-:W2:Y:S01]  /*4300*/  LDS R0, [UR6+0x210] ;  /* 0x00021006ff007984 */ /* 0x004ea20008000800 */
[----:B------:R-:W-:Y:S02]  /*4310*/  USHF.R.U32.HI UR12, URZ, 0x4, UR12 ;  /* 0x00000004ff0c7899 */ /* 0x000fe4000801160c */
[----:B------:R-:W-:Y:S02]  /*4320*/  USHF.R.U32.HI UR13, URZ, 0x4, UR13 ;  /* 0x00000004ff0d7899 */ /* 0x000fe4000801160d */
[----:B------:R-:W-:Y:S02]  /*4330*/  ULOP3.LUT UR12, UR12, 0x3fff, URZ, 0xc0, !UPT ;  /* 0x00003fff0c0c7892 */ /* 0x000fe4000f8ec0ff */
[----:B------:R-:W-:Y:S02]  /*4340*/  ULOP3.LUT UR13, UR13, 0x3fff, URZ, 0xc0, !UPT ;  /* 0x00003fff0d0d7892 */ /* 0x000fe4000f8ec0ff */
[----:B------:R-:W-:Y:S02]  /*4350*/  ULOP3.LUT UR12, UR12, 0x10000, URZ, 0xfc, !UPT ;  /* 0x000100000c0c7892 */ /* 0x000fe4000f8efcff */
[----:B-1----:R-:W-:-:S02]  /*4360*/  UIADD3 UR4, UPT, UPT, UR4, 0x3f, URZ ;  /* 0x0000003f04047890 */ /* 0x002fc4000fffe0ff */
[----:B------:R-:W-:Y:S02]  /*4370*/  ULOP3.LUT UR13, UR13, 0x10000, URZ, 0xfc, !UPT ;  /* 0x000100000d0d7892 */ /* 0x000fe4000f8efcff */
[----:B------:R-:W-:Y:S02]  /*4380*/  USHF.R.S32.HI UR5, URZ, 0x1f, UR4 ;  /* 0x0000001fff057899 */ /* 0x000fe40008011404 */
[----:B------:R-:W-:Y:S02]  /*4390*/  UISETP.NE.AND UP3, UPT, UR17, URZ, UPT ;  /* 0x000000ff1100728c */ /* 0x000fe4000bf65270 */
[----:B------:R-:W-:Y:S01]  /*43a0*/  ULEA.HI UR5, UR5, UR4, URZ, 0x6 ;  /* 0x0000000405057291 */ /* 0x000fe2000f8f30ff */
[----:B------:R-:W-:Y:S01]  /*43b0*/  UMOV UR28, 0x0 ;  /* 0x00000000001c7882 */ /* 0x000fe20000000000 */
[----:B------:R-:W-:Y:S02]  /*43c0*/  UMOV UR29, 0x101004a0 ;  /* 0x101004a0001d7882 */ /* 0x000fe40000000000 */
[----:B------:R-:W-:Y:S01]  /*43d0*/  USHF.R.S32.HI UR5, URZ, 0x6, UR5 ;  /* 0x00000006ff057899 */ /* 0x000fe20008011405 */
[----:B------:R-:W-:Y:S01]  /*43e0*/  UMOV UR26, 0x0 ;  /* 0x00000000001a7882 */ /* 0x000fe20000000000 */
[----:B------:R-:W-:-:S02]  /*43f0*/  UMOV UR27, 0x101004a0 ;  /* 0x101004a0001b7882 */ /* 0x000fc40000000000 */
[----:B------:R-:W-:-:S04]  /*4400*/  UISETP.LT.AND UP0, UPT, UR5, 0x1, UPT ;  /* 0x000000010500788c */ /* 0x000fc8000bf01270 */
[----:B------:R-:W-:Y:S01]  /*4410*/  USEL UR23, UR5, 0x1, !UP0 ;  /* 0x0000000105177887 */ /* 0x000fe2000c000000 */
[----:B--2---:R-:W-:-:S15]  /*4420*/  R2UR UR24, R0 ;  /* 0x00000000001872ca */ /* 0x004fde00000e0000 */
.L_x_91:
[C---:B------:R-:W-:Y:S02]  /*4430*/  LEA R0, R8.reuse, UR6, 0x3 ;  /* 0x0000000608007c11 */ /* 0x040fe4000f8e18ff */
[----:B------:R-:W-:Y:S02]  /*4440*/  SHF.L.U32 R4, R3, 0x1f, RZ ;  /* 0x0000001f03047819 */ /* 0x000fe400000006ff */
[----:B------:R-:W-:Y:S02]  /*4450*/  LEA R5, R8, UR6, 0x4 ;  /* 0x0000000608057c11 */ /* 0x000fe4000f8e20ff */
[----:B------:R-:W1:Y:S02]  /*4460*/  SYNCS.PHASECHK.TRANS64.TRYWAIT P0, [R0+URZ+0x160], R4 ;  /* 0x00016004000075a7 */ /* 0x000e6400080011ff */
[----:B-1-34-:R-:W-:Y:S05]  /*4470*/  @!P0 BRA `(.L_x_84) ;  /* 0x0000004800208947 */ /* 0x01afea0003800000 */
.L_x_180:
[----:B-1----:R-:W1:Y:S01]  /*4480*/  LDS.128 R4, [R5+0x1f0] ;  /* 0x0001f00005047984 */ /* 0x002e620000000c00 */
[----:B------:R-:W-:Y:S02]  /*4490*/  VIADD R0, R0, 0x170 ;  /* 0x0000017000007836 */ /* 0x000fe40000000000 */
[----:B------:R-:W-:Y:S01]  /*44a0*/  VIADD R8, R8, 0x1 ;  /* 0x0000000108087836 */ /* 0x000fe20000000000 */
[----:B------:R-:W-:Y:S01]  /*44b0*/  @!PT LDS RZ, [RZ] ;  /* 0x00000000fffff984 */ /* 0x000fe20000000800 */
[----:B------:R-:W-:Y:S01]  /*44c0*/  @!PT LDS RZ, [RZ] ;  /* 0x00000000fffff984 */ /* 0x000fe20000000800 */
[----:B------:R-:W-:Y:S01]  /*44d0*/  @!PT LDS RZ, [RZ] ;  /* 0x00000000fffff984 */ /* 0x000fe20000000800 */
[----:B------:R-:W-:Y:S01]  /*44e0*/  @!PT LDS RZ, [RZ] ;  /* 0x00000000fffff984 */ /* 0x000fe20000000800 */
[----:B------:R2:W-:Y:S06]  /*44f0*/  MEMBAR.ALL.CTA ;  /* 0x0000000000007992 */ /* 0x0005ec0000008000 */
[----:B--2---:R-:W2:Y:S01]  /*4500*/  FENCE.VIEW.ASYNC.S ;  /* 0x00000000000073c6 */ /* 0x004ea20000000000 */
[----:B------:R-:W-:-:S04]  /*4510*/  PRMT R0, RZ, 0x654, R0 ;  /* 0x00000654ff007816 */ /* 0x000fc80000000000 */
[----:B--2---:R2:W-:Y:S01]  /*4520*/  SYNCS.ARRIVE.TRANS64.RED.A1T0 RZ, [R0+URZ], RZ ;  /* 0x000000ff00ff79a7 */ /* 0x0045e200081004ff */
[----:B-1----:R-:W-:Y:S01]  /*4530*/  LOP3.LUT P1, RZ, R6, 0x1, RZ, 0xc0, !PT ;  /* 0x0000000106ff7812 */ /* 0x002fe2000782c0ff */
[----:B--2---:R-:W-:-:S12]  /*4540*/  BRA.U UP3, `(.L_x_85) ;  /* 0x0000000103e07547 */ /* 0x004fd8000b800000 */
[----:B------:R-:W1:Y:S01]  /*4550*/  LDCU UR4, c[0x0][0x38c] ;  /* 0x00007180ff0477ac */ /* 0x000e620008000800 */
[----:B------:R-:W-:Y:S02]  /*4560*/  PLOP3.LUT P2, PT, PT, PT, PT, 0x80, 0x8 ;  /* 0x000000000008781c */ /* 0x000fe40003f4f070 */
[----:B------:R-:W-:Y:S01]  /*4570*/  SHF.L.U32 R4, R9, 0x1f, RZ ;  /* 0x0000001f09047819 */ /* 0x000fe200000006ff */
[----:B------:R-:W-:Y:S02]  /*4580*/  ULEA UR8, UR22, UR6, 0x3 ;  /* 0x0000000616087291 */ /* 0x000fe4000f8e18ff */
[----:B------:R-:W-:Y:S02]  /*4590*/  ULEA UR9, UR22, UR24, 0x6 ;  /* 0x0000001816097291 */ /* 0x000fe4000f8e30ff */
[----:B-1----:R-:W-:-:S06]  /*45a0*/  UISETP.GE.AND UP0, UPT, UR4, 0x1, UPT ;  /* 0x000000010400788c */ /* 0x002fcc000bf06270 */
[----:B------:R-:W-:-:S05]  /*45b0*/  PLOP3.LUT P0, PT, PT, PT, UP0, 0x80, 0x8 ;  /* 0x000000000008781c */ /* 0x000fca0003f0f008 */
[----:B------:R-:W-:-:S08]  /*45c0*/  @UP0 ULEA UR4, UR21, UR6, 0x3 ;  /* 0x0000000615040291 */ /* 0x000fd0000f8e18ff */
[----:B------:R-:W-:-:S04]  /*45d0*/  @P0 SHF.L.U32 R0, R2, 0x1f, RZ ;  /* 0x0000001f02000819 */ /* 0x000fc800000006ff */
[----:B------:R1:W2:Y:S01]  /*45e0*/  @P0 SYNCS.PHASECHK.TRANS64.TRYWAIT P2, [UR4], R0 ;  /* 0x00000000ff0005a7 */ /* 0x0002a20008041104 */
[----:B------:R-:W3:Y:S02]  /*45f0*/  SYNCS.PHASECHK.TRANS64.TRYWAIT P0, [UR8+0x1a0], R4 ;  /* 0x0001a004ff0075a7 */ /* 0x000ee40008001108 */
[----:B-123--:R-:W-:Y:S05]  /*4600*/  @!P0 BRA `(.L_x_86) ;  /* 0x0000004400d08947 */ /* 0x00efea0003800000 */
.L_x_182:
[----:B------:R-:W-:Y:S01]  /*4610*/  UMOV UR19, UR20 ;  /* 0x0000001400137c82 */ /* 0x000fe20008000000 */
[----:B------:R-:W-:Y:S05]  /*4620*/  BRA.U !UP0, `(.L_x_87) ;  /* 0x0000000108987547 */ /* 0x000fea000b800000 */
[----:B------:R-:W-:Y:S02]  /*4630*/  UIADD3 UR19, UPT, UPT, UR23, UR20, URZ ;  /* 0x0000001417137290 */ /* 0x000fe4000fffe0ff */
[----:B------:R-:W-:Y:S01]  /*4640*/  UPLOP3.LUT UP2, UPT, UPT, UPT, UPT, 0x40, 0x4 ;  /* 0x000000000004789c */ /* 0x000fe20003f4e870 */
[----:B------:R-:W-:Y:S01]  /*4650*/  UMOV UR18, UR5 ;  /* 0x0000000500127c82 */ /* 0x000fe20008000000 */
[----:B------:R-:W-:-:S09]  /*4660*/  UMOV UR15, UR21 ;  /* 0x00000015000f7c82 */ /* 0x000fd20008000000 */
.L_x_90:
[----:B--2---:R-:W-:Y:S01]  /*4670*/  ULEA UR7, UR15, UR6, 0x3 ;  /* 0x000000060f077291 */ /* 0x004fe2000f8e18ff */
[----:B---3--:R-:W-:Y:S11]  /*4680*/  @P2 BRA `(.L_x_88) ;  /* 0x00000000000c2947 */ /* 0x008ff60003800000 */
[----:B-1----:R-:W-:Y:S04]  /*4690*/  SHF.L.U32 R4, R2, 0x1f, RZ ;  /* 0x0000001f02047819 */ /* 0x002fe800000006ff */
[----:B------:R-:W1:Y:S02]  /*46a0*/  SYNCS.PHASECHK.TRANS64.TRYWAIT P0, [UR7], R4 ;  /* 0x00000004ff0075a7 */ /* 0x000e640008001107 */
[----:B-1----:R-:W-:Y:S05]  /*46b0*/  @!P0 BRA `(.L_x_89) ;  /* 0x0000004400bc8947 */ /* 0x002fea0003800000 */
.L_x_88:
[----:B------:R-:W-:Y:S01]  /*46c0*/  UISETP.NE.AND UP0, UPT, UR18, 0x1, UPT ;  /* 0x000000011200788c */ /* 0x000fe2000bf05270 */
[----:B------:R-:W-:Y:S01]  /*46d0*/  PLOP3.LUT P2, PT, PT, PT, PT, 0x80, 0x8 ;  /* 0x000000000008781c */ /* 0x000fe20003f4f070 */
[----:B------:R-:W-:Y:S02]  /*46e0*/  UIADD3 UR21, UPT, UPT, UR15, 0x1, URZ ;  /* 0x000000010f157890 */ /* 0x000fe4000fffe0ff */
[----:B------:R-:W-:Y:S02]  /*46f0*/  ULEA UR30, UR15, UR13, 0x7 ;  /* 0x0000000d0f1e7291 */ /* 0x000fe4000f8e38ff */
[----:B------:R-:W-:Y:S01]  /*4700*/  UISETP.NE.AND UP1, UPT, UR21, 0x14, UPT ;  /* 0x000000141500788c */ /* 0x000fe2000bf25270 */
[----:B------:R-:W-:Y:S01]  /*4710*/  PLOP3.LUT P0, PT, PT, PT, UP0, 0x80, 0x8 ;  /* 0x000000000008781c */ /* 0x000fe20003f0f008 */
[----:B------:R-:W-:Y:S02]  /*4720*/  ULEA UR32, UR15, UR12, 0x9 ;  /* 0x0000000c0f207291 */ /* 0x000fe4000f8e48ff */
[----:B------:R-:W-:Y:S02]  /*4730*/  USEL UR14, URZ, 0x1, UP1 ;  /* 0x00000001ff0e7887 */ /* 0x000fe40008800000 */
[----:B------:R-:W-:Y:S02]  /*4740*/  USEL UR21, UR21, URZ, UP1 ;  /* 0x000000ff15157287 */ /* 0x000fe40008800000 */
[----:B------:R-:W-:Y:S02]  /*4750*/  UIADD3 UR36, UPT, UPT, UR30, 0x2, URZ ;  /* 0x000000021e247890 */ /* 0x000fe4000fffe0ff */
[----:B------:R-:W-:Y:S01]  /*4760*/  @UP0 ULEA UR4, UR21, UR6, 0x3 ;  /* 0x0000000615040291 */ /* 0x000fe2000f8e18ff */
[----:B------:R-:W-:Y:S01]  /*4770*/  LOP3.LUT R2, R2, UR14, RZ, 0x3c, !PT ;  /* 0x0000000e02027c12 */ /* 0x000fe2000f8e3cff */
[----:B------:R-:W-:Y:S02]  /*4780*/  UIADD3 UR34, UPT, UPT, UR32, 0x2, URZ ;  /* 0x0000000220227890 */ /* 0x000fe4000fffe0ff */
[----:B------:R-:W-:Y:S01]  /*4790*/  UIADD3 UR7, UPT, UPT, UR7, 0xa0, URZ ;  /* 0x000000a007077890 */ /* 0x000fe2000fffe0ff */
[----:B-1----:R-:W-:Y:S01]  /*47a0*/  @P0 SHF.L.U32 R0, R2, 0x1f, RZ ;  /* 0x0000001f02000819 */ /* 0x002fe200000006ff */
[----:B------:R-:W-:Y:S01]  /*47b0*/  UMOV UR31, 0x80004020 ;  /* 0x80004020001f7882 */ /* 0x000fe20000000000 */
[----:B------:R-:W-:Y:S01]  /*47c0*/  UMOV UR33, 0x80004020 ;  /* 0x8000402000217882 */ /* 0x000fe20000000000 */
[----:B------:R-:W-:Y:S01]  /*47d0*/  UMOV UR37, 0x80004020 ;  /* 0x8000402000257882 */ /* 0x000fe20000000000 */
[----:B------:R2:W3:Y:S01]  /*47e0*/  @P0 SYNCS.PHASECHK.TRANS64.TRYWAIT P2, [UR4], R0 ;  /* 0x00000000ff0005a7 */ /* 0x0004e20008041104 */
[----:B------:R-:W-:Y:S01]  /*47f0*/  UIADD3 UR20, UPT, UPT, UR20, 0x1, URZ ;  /* 0x0000000114147890 */ /* 0x000fe2000fffe0ff */
[----:B------:R2:W-:Y:S01]  /*4800*/  UTCIMMA.2CTA gdesc[UR32], gdesc[UR30], tmem[UR9], tmem[UR28], idesc[UR29], UP2 ;  /* 0x00ff1c1e200075ea */ /* 0x0005e20009200109 */
[----:B------:R-:W-:Y:S02]  /*4810*/  UIADD3 UR18, UPT, UPT, UR18, -0x1, URZ ;  /* 0xffffffff12127890 */ /* 0x000fe4000fffe0ff */
[----:B------:R-:W-:Y:S02]  /*4820*/  UISETP.NE.AND UP0, UPT, UR20, UR19, UPT ;  /* 0x000000131400728c */ /* 0x000fe4000bf05270 */
[----:B------:R-:W-:Y:S01]  /*4830*/  UPLOP3.LUT UP2, UPT, UPT, UPT, UPT, 0x80, 0x8 ;  /* 0x000000000008789c */ /* 0x000fe20003f4f070 */
[----:B------:R-:W-:Y:S01]  /*4840*/  UMOV UR35, 0x80004020 ;  /* 0x8000402000237882 */ /* 0x000fe20000000000 */
[----:B------:R-:W-:Y:S01]  /*4850*/  UMOV UR15, UR21 ;  /* 0x00000015000f7c82 */ /* 0x000fe20008000000 */
[----:B------:R2:W-:Y:S01]  /*4860*/  UTCIMMA.2CTA gdesc[UR34], gdesc[UR36], tmem[UR9], tmem[UR26], idesc[UR27], UPT ;  /* 0x00ff1a24220075ea */ /* 0x0005e2000ba00109 */
[----:B------:R2:W-:Y:S03]  /*4870*/  UTCBAR.2CTA.MULTICAST [UR7], URZ, UR11 ;  /* 0x000000ff070073e9 */ /* 0x0005e6000820080b */
[----:B------:R-:W-:Y:S05]  /*4880*/  BRA.U UP0, `(.L_x_90) ;  /* 0xfffffffd00787547 */ /* 0x000fea000b83ffff */
.L_x_87:
[----:B------:R-:W-:Y:S01]  /*4890*/  UIADD3 UR8, UPT, UPT, UR8, 0x180, URZ ;  /* 0x0000018008087890 */ /* 0x000fe2000fffe0ff */
[----:B------:R-:W-:-:S08]  /*48a0*/  UMOV UR20, UR19 ;  /* 0x0000001300147c82 */ /* 0x000fd00008000000 */
[----:B------:R4:W-:Y:S01]  /*48b0*/  UTCBAR.2CTA.MULTICAST [UR8], URZ, UR10 ;  /* 0x000000ff080073e9 */ /* 0x0009e2000820080a */
[----:B------:R-:W-:Y:S02]  /*48c0*/  NOP ;  /* 0x0000000000007918 */ /* 0x000fe40000000000 */
.L_x_85:
[----:B------:R-:W-:Y:S01]  /*48d0*/  UIADD3 UR22, UPT, UPT, UR22, 0x1, URZ ;  /* 0x0000000116167890 */ /* 0x000fe2000fffe0ff */
[----:B------:R-:W-:-:S03]  /*48e0*/  ISETP.NE.AND P0, PT, R8, 0x2, PT ;  /* 0x000000020800780c */ /* 0x000fc60003f05270 */
[----:B------:R-:W-:Y:S01]  /*48f0*/  UISETP.NE.AND UP0, UPT, UR22, 0x4, UPT ;  /* 0x000000041600788c */ /* 0x000fe2000bf05270 */
[----:B-12---:R-:W-:Y:S02]  /*4900*/  SEL R0, RZ, 0x1, P0 ;  /* 0x00000001ff007807 */ /* 0x006fe40000000000 */
[----:B------:R-:W-:Y:S01]  /*4910*/  SEL R8, R8, RZ, P0 ;  /* 0x000000ff08087207 */ /* 0x000fe20000000000 */
[----:B------:R-:W-:Y:S01]  /*4920*/  USEL UR4, URZ, 0x1, UP0 ;  /* 0x00000001ff047887 */ /* 0x000fe20008000000 */
[----:B------:R-:W-:Y:S01]  /*4930*/  LOP3.LUT R3, R3, R0, RZ, 0x3c, !PT ;  /* 0x0000000003037212 */ /* 0x000fe200078e3cff */
[----:B------:R-:W-:-:S04]  /*4940*/  USEL UR22, UR22, URZ, UP0 ;  /* 0x000000ff16167287 */ /* 0x000fc80008000000 */
[----:B------:R-:W-:Y:S01]  /*4950*/  LOP3.LUT R9, R9, UR4, RZ, 0x3c, !PT ;  /* 0x0000000409097c12 */ /* 0x000fe2000f8e3cff */
[----:B------:R-:W-:Y:S07]  /*4960*/  @P1 BRA `(.L_x_91) ;  /* 0xfffffff800b01947 */ /* 0x000fee000383ffff */
[----:B------:R-:W1:Y:S01]  /*4970*/  S2UR UR4, SR_CgaCtaId ;  /* 0x00000000000479c3 */ /* 0x000e620000008800 */
[----:B------:R-:W-:Y:S01]  /*4980*/  ELECT P0, URZ, PT ;  /* 0x0000000000ff782f */ /* 0x000fe20003800000 */
[----:B------:R-:W-:Y:S01]  /*4990*/  HFMA2 R0, -RZ, RZ, 0, 5.9604644775390625e-08 ;  /* 0x00000001ff007431 */ /* 0x000fe200000001ff */
[----:B------:R-:W-:-:S05]  /*49a0*/  UMOV UR5, 0x40 ;  /* 0x0000004000057882 */ /* 0x000fca0000000000 */
[----:B------:R-:W-:Y:S01]  /*49b0*/  UVIRTCOUNT.DEALLOC.SMPOOL 0x80 ;  /* 0x000000800000784c */ /* 0x000fe20000000000 */
[----:B------:R-:W-:Y:S02]  /*49c0*/  UISETP.NE.AND UP1, UPT, UR17, URZ, UPT ;  /* 0x000000ff1100728c */ /* 0x000fe4000bf25270 */
[----:B-1----:R-:W-:-:S09]  /*49d0*/  ULEA UR4, UR4, UR5, 0x18 ;  /* 0x0000000504047291 */ /* 0x002fd2000f8ec0ff */
[----:B------:R1:W-:Y:S01]  /*49e0*/  @P0 STS.U8 [UR4+0x1c], R0 ;  /* 0x00001c00ff000988 */ /* 0x0003e20008000004 */
[----:B------:R-:W-:Y:S05]  /*49f0*/  BRA.U UP1, `(.L_x_92) ;  /* 0x0000000101a07547 */ /* 0x000fea000b800000 */
[----:B------:R-:W-:Y:S01]  /*4a00*/  UIADD3 UR5, UPT, UPT, UR6, 0x1a0, URZ ;  /* 0x000001a006057890 */ /* 0x000fe2000fffe0ff */
[----:B------:R-:W-:-:S03]  /*4a10*/  SHF.L.U32 R2, R9, 0x1f, RZ ;  /* 0x0000001f09027819 */ /* 0x000fc600000006ff */
[----:B------:R-:W-:-:S09]  /*4a20*/  ULEA UR7, UR22, UR5, 0x3 ;  /* 0x0000000516077291 */ /* 0x000fd2000f8e18ff */
[----:B------:R-:W2:Y:S02]  /*4a30*/  SYNCS.PHASECHK.TRANS64.TRYWAIT P0, [UR7], R2 ;  /* 0x00000002ff0075a7 */ /* 0x000ea40008001107 */
[----:B--2---:R-:W-:Y:S05]  /*4a40*/  @!P0 BRA `(.L_x_93) ;  /* 0x0000004000f08947 */ /* 0x004fea0003800000 */
.L_x_185:
[----:B----4-:R-:W-:-:S04]  /*4a50*/  UIADD3 UR8, UPT, UPT, UR22, 0x1, URZ ;  /* 0x0000000116087890 */ /* 0x010fc8000fffe0ff */
        /* <DEDUP_REMOVED lines=8> */
.L_x_187:
        /* <DEDUP_REMOVED lines=9> */
.L_x_189:
[----:B------:R-:W-:-:S04]  /*4b70*/  UIADD3 UR8, UPT, UPT, UR8, 0x1, URZ ;  /* 0x0000000108087890 */ /* 0x000fc8000fffe0ff */
[----:B------:R-:W-:-:S04]  /*4b80*/  UISETP.NE.AND UP0, UPT, UR8, 0x4, UPT ;  /* 0x000000040800788c */ /* 0x000fc8000bf05270 */
[----:B------:R-:W-:Y:S02]  /*4b90*/  USEL UR7, URZ, 0x1, UP0 ;  /* 0x00000001ff077887 */ /* 0x000fe40008000000 */
[----:B------:R-:W-:-:S04]  /*4ba0*/  USEL UR8, UR8, URZ, UP0 ;  /* 0x000000ff08087287 */ /* 0x000fc80008000000 */
[----:B------:R-:W-:Y:S01]  /*4bb0*/  ULEA UR8, UR8, UR5, 0x3 ;  /* 0x0000000508087291 */ /* 0x000fe2000f8e18ff */
[----:B------:R-:W-:-:S04]  /*4bc0*/  LOP3.LUT R2, R2, UR7, RZ, 0x3c, !PT ;  /* 0x0000000702027c12 */ /* 0x000fc8000f8e3cff */
[----:B------:R-:W-:Y:S01]  /*4bd0*/  SHF.L.U32 R2, R2, 0x1f, RZ ;  /* 0x0000001f02027819 */ /* 0x000fe200000006ff */
[----:B-1----:R-:W-:-:S04]  /*4be0*/  IMAD.U32 R0, RZ, RZ, UR8 ;  /* 0x00000008ff007e24 */ /* 0x002fc8000f8e00ff */
[----:B------:R1:W2:Y:S03]  /*4bf0*/  SYNCS.PHASECHK.TRANS64.TRYWAIT P0, [R0+URZ], R2 ;  /* 0x00000002000075a7 */ /* 0x0002a600080011ff */
[----:B--2---:R-:W-:Y:S05]  /*4c00*/  @!P0 NANOSLEEP.SYNCS 0x989680 ;  /* 0x009896800000895d */ /* 0x004fea0003900000 */
[----:B------:R-:W2:Y:S02]  /*4c10*/  @!P0 SYNCS.PHASECHK.TRANS64 P0, [R0+URZ], R2 ;  /* 0x00000002000085a7 */ /* 0x000ea400080010ff */
[----:B--2---:R-:W-:Y:S05]  /*4c20*/  @P0 BRA `(.L_x_96) ;  /* 0x0000000000200947 */ /* 0x004fea0003800000 */
.L_x_97:
[----:B--2---:R2:W4:Y:S02]  /*4c30*/  SYNCS.PHASECHK.TRANS64.TRYWAIT P0, [R0+URZ], R2 ;  /* 0x00000002000075a7 */ /* 0x00452400080011ff */
[----:B----4-:R-:W-:Y:S05]  /*4c40*/  @!P0 NANOSLEEP.SYNCS 0x989680 ;  /* 0x009896800000895d */ /* 0x010fea0003900000 */
[----:B------:R-:W4:Y:S02]  /*4c50*/  @!P0 SYNCS.PHASECHK.TRANS64 P0, [R0+URZ], R2 ;  /* 0x00000002000085a7 */ /* 0x000f2400080010ff */
[----:B----4-:R-:W-:Y:S05]  /*4c60*/  @!P0 BRA `(.L_x_97) ;  /* 0xfffffffc00f08947 */ /* 0x010fea000383ffff */
[----:B------:R-:W-:Y:S05]  /*4c70*/  BRA `(.L_x_96) ;  /* 0x00000000000c7947 */ /* 0x000fea0003800000 */
.L_x_92:
[----:B------:R-:W-:-:S04]  /*4c80*/  UIADD3 UR5, UPT, UPT, UR6, 0x1e0, URZ ;  /* 0x000001e006057890 */ /* 0x000fc8000fffe0ff */
[----:B------:R-:W-:-:S09]  /*4c90*/  UPRMT UR5, UR16, 0x654, UR5 ;  /* 0x0000065410057896 */ /* 0x000fd20008000005 */
[----:B------:R-:W-:Y:S03]  /*4ca0*/  SYNCS.ARRIVE.TRANS64.RED.A1T0 RZ, [UR5], RZ ;  /* 0x000000ffffff79a7 */ /* 0x000fe60008100405 */
.L_x_96:
[----:B-12---:R-:W-:Y:S01]  /*4cb0*/  SHF.L.U32 R2, RZ, 0x1f, RZ ;  /* 0x0000001fff027819 */ /* 0x006fe200000006ff */
[----:B------:R-:W-:Y:S01]  /*4cc0*/  UIADD3 UR5, UPT, UPT, UR6, 0x1e0, URZ ;  /* 0x000001e006057890 */ /* 0x000fe2000fffe0ff */
[----:B------:R-:W-:Y:S02]  /*4cd0*/  PLOP3.LUT P0, PT, PT, PT, UP1, 0x80, 0x8 ;  /* 0x000000000008781c */ /* 0x000fe40003f0f018 */
[----:B------:R-:W1:Y:S02]  /*4ce0*/  SYNCS.PHASECHK.TRANS64.TRYWAIT P1, [UR6+0x1e0], R2 ;  /* 0x0001e002ff0075a7 */ /* 0x000e640008021106 */
[----:B-1----:R-:W-:Y:S09]  /*4cf0*/  @!P1 BRA `(.L_x_98) ;  /* 0x00000040008c9947 */ /* 0x002ff20003800000 */
.L_x_191:
[----:B------:R-:W-:Y:S02]  /*4d00*/  @!UP1 UPRMT UR5, UR16, 0x654, UR5 ;  /* 0x0000065410059896 */ /* 0x000fe40008000005 */
[----:B------:R-:W-:Y:S01]  /*4d10*/  ULOP3.LUT UR6, UR24, 0xffff, URZ, 0xc0, !UPT ;  /* 0x0000ffff18067892 */ /* 0x000fe2000f8ec0ff */
[----:B----4-:R-:W-:-:S03]  /*4d20*/  UMOV UR8, 0xffff ;  /* 0x0000ffff00087882 */ /* 0x010fc60000000000 */
[----:B------:R-:W-:-:S03]  /*4d30*/  USHF.R.U32.HI UR6, URZ, 0x5, UR6 ;  /* 0x00000005ff067899 */ /* 0x000fc60008011606 */
[----:B------:R-:W-:Y:S01]  /*4d40*/  @!P0 SYNCS.ARRIVE.TRANS64.RED.A1T0 RZ, [UR5], RZ ;  /* 0x000000ffffff89a7 */ /* 0x000fe20008100405 */
[----:B------:R-:W-:Y:S01]  /*4d50*/  NOP ;  /* 0x0000000000007918 */ /* 0x000fe20000000000 */
[----:B-1----:R-:W1:Y:S01]  /*4d60*/  LDS R0, [UR4+0x14] ;  /* 0x00001404ff007984 */ /* 0x002e620008000800 */
[----:B------:R-:W-:Y:S01]  /*4d70*/  USHF.L.U32 UR8, UR8, UR6, URZ ;  /* 0x0000000608087299 */ /* 0x000fe200080006ff */
[----:B------:R-:W-:Y:S02]  /*4d80*/  UMOV UR5, 0x1 ;  /* 0x0000000100057882 */ /* 0x000fe40000000000 */
[----:B------:R-:W-:-:S03]  /*4d90*/  USHF.L.U32 UR5, UR5, UR6, URZ ;  /* 0x0000000605057299 */ /* 0x000fc600080006ff */
[----:B-1----:R-:W-:-:S04]  /*4da0*/  LOP3.LUT R0, R0, UR8, RZ, 0xc0, !PT ;  /* 0x0000000800007c12 */ /* 0x002fc8000f8ec0ff */
[----:B------:R-:W-:-:S13]  /*4db0*/  ISETP.NE.AND P0, PT, R0, UR8, PT ;  /* 0x0000000800007c0c */ /* 0x000fda000bf05270 */
[----:B------:R-:W-:Y:S05]  /*4dc0*/  @P0 BRA `(.L_x_99) ;  /* 0x0000000000580947 */ /* 0x000fea0003800000 */
[----:B------:R-:W1:Y:S02]  /*4dd0*/  LDS R0, [UR4+0x18] ;  /* 0x00001804ff007984 */ /* 0x000e640008000800 */
[----:B-1----:R-:W-:-:S04]  /*4de0*/  LOP3.LUT R0, R0, UR5, RZ, 0xc0, !PT ;  /* 0x0000000500007c12 */ /* 0x002fc8000f8ec0ff */
[----:B------:R-:W-:-:S13]  /*4df0*/  ISETP.NE.AND P0, PT, R0, UR5, PT ;  /* 0x0000000500007c0c */ /* 0x000fda000bf05270 */
[----:B------:R-:W-:Y:S05]  /*4e00*/  @P0 BRA `(.L_x_100) ;  /* 0x00000000003c0947 */ /* 0x000fea0003800000 */
[----:B------:R-:W1:Y:S01]  /*4e10*/  S2R R2, SR_LANEID ;  /* 0x0000000000027919 */ /* 0x000e620000000000 */
[----:B------:R-:W-:Y:S01]  /*4e20*/  ULOP3.LUT UR8, URZ, UR8, URZ, 0x33, !UPT ;  /* 0x00000008ff087292 */ /* 0x000fe2000f8e33ff */
[----:B------:R-:W-:Y:S02]  /*4e30*/  VOTEU.ANY UR7, UPT, PT ;  /* 0x0000000000077886 */ /* 0x000fe400038e0100 */
[----:B------:R-:W-:-:S03]  /*4e40*/  UFLO.U32 UR7, UR7 ;  /* 0x00000007000772bd */ /* 0x000fc600080e0000 */
[----:B------:R-:W-:-:S04]  /*4e50*/  IMAD.U32 R0, RZ, RZ, UR8 ;  /* 0x00000008ff007e24 */ /* 0x000fc8000f8e00ff */
[----:B------:R2:W4:Y:S02]  /*4e60*/  REDUX UR6, R0 ;  /* 0x00000000000673c4 */ /* 0x0005240000000000 */
[----:B------:R1:W-:Y:S02]  /*4e70*/  UTCATOMSWS.AND URZ, UR8 ;  /* 0x0000000800ff79e3 */ /* 0x0003e40008000000 */
[----:B-1----:R-:W-:Y:S02]  /*4e80*/  ISETP.EQ.U32.AND P0, PT, R2, UR7, PT ;  /* 0x0000000702007c0c */ /* 0x002fe4000bf02070 */
[----:B--2---:R-:W-:Y:S02]  /*4e90*/  LOP3.LUT R0, RZ, UR5, RZ, 0x33, !PT ;  /* 0x00000005ff007c12 */ /* 0x004fe4000f8e33ff */
[----:B----4-:R-:W-:Y:S02]  /*4ea0*/  MOV R2, UR6 ;  /* 0x0000000600027c02 */ /* 0x010fe40008000f00 */
[----:B------:R-:W1:Y:S07]  /*4eb0*/  REDUX UR5, R0 ;  /* 0x00000000000573c4 */ /* 0x000e6e0000000000 */
[----:B------:R2:W-:Y:S01]  /*4ec0*/  @P0 ATOMS.AND RZ, [UR4+0x14], R2 ;  /* 0x00001402ffff098c */ /* 0x0005e2000a800004 */
[----:B-1----:R-:W-:-:S05]  /*4ed0*/  IMAD.U32 R0, RZ, RZ, UR5 ;  /* 0x00000005ff007e24 */ /* 0x002fca000f8e00ff */
[----:B------:R2:W-:Y:S01]  /*4ee0*/  @P0 ATOMS.AND RZ, [UR4+0x18], R0 ;  /* 0x00001800ffff098c */ /* 0x0005e2000a800004 */
[----:B------:R-:W-:Y:S05]  /*4ef0*/  BRA `(.L_x_101) ;  /* 0x0000000000147947 */ /* 0x000fea0003800000 */
.L_x_100:
[----:B------:R-:W-:Y:S02]  /*4f00*/  MOV R2, 0x4f20 ;  /* 0x00004f2000027802 */ /* 0x000fe40000000f00 */
[----:B---3-5:R-:W-:Y:S05]  /*4f10*/  CALL.REL.NOINC `($__internal_0_$__cuda_sm10x_tcgen05_guardrail_trap_col_being_dealloced_not_returned_by_alloc) ;  /* 0x0000004000a07944 */ /* 0x028fea0003c00000 */
[----:B------:R-:W-:Y:S05]  /*4f20*/  BRA `(.L_x_101) ;  /* 0x0000000000087947 */ /* 0x000fea0003800000 */
.L_x_99:
[----:B------:R-:W-:Y:S02]  /*4f30*/  MOV R2, 0x4f50 ;  /* 0x00004f5000027802 */ /* 0x000fe40000000f00 */
[----:B---3-5:R-:W-:Y:S05]  /*4f40*/  CALL.REL.NOINC `($__internal_2_$__cuda_sm10x_tcgen05_guardrail_trap_unallocated_columns_being_dealloced) ;  /* 0x0000004000ac7944 */ /* 0x028fea0003c00000 */
.L_x_101:
[----:B------:R-:W-:Y:S01]  /*4f50*/  NOP ;  /* 0x0000000000007918 */ /* 0x000fe20000000000 */
[----:B------:R-:W-:Y:S05]  /*4f60*/  EXIT ;  /* 0x000000000000794d */ /* 0x000fea0003800000 */
.L_x_72:
[----:B------:R-:W-:-:S09]  /*4f70*/  UISETP.NE.OR UP0, UPT, UR11, 0x3, !UP3 ;  /* 0x000000030b00788c */ /* 0x000fd2000df05670 */
[----:B------:R-:W-:Y:S05]  /*4f80*/  BRA.U UP0, `(.L_x_102) ;  /* 0x0000000900e87547 */ /* 0x000fea000b800000 */
[----:B------:R-:W1:Y:S01]  /*4f90*/  LDCU UR25, c[0x0][0x370] ;  /* 0x00006e00ff1977ac */ /* 0x000e620008000800 */
[----:B------:R-:W2:Y:S01]  /*4fa0*/  LDC.64 R16, c[0x0][0x348] ;  /* 0x0000d200ff107b82 */ /* 0x000ea20000000a00 */
[----:B------:R-:W-:Y:S02]  /*4fb0*/  HFMA2 R13, -RZ, RZ, 0, 0 ;  /* 0x00000000ff0d7431 */ /* 0x000fe400000001ff */
[----:B------:R-:W-:Y:S01]  /*4fc0*/  IMAD.MOV.U32 R15, RZ, RZ, 0x1 ;  /* 0x00000001ff0f7424 */ /* 0x000fe200078e00ff */
[----:B------:R-:W1:Y:S01]  /*4fd0*/  LDCU.128 UR20, c[0x0][0xb10] ;  /* 0x00016200ff1477ac */ /* 0x000e620008000c00 */
[----:B------:R-:W-:Y:S01]  /*4fe0*/  IMAD.MOV.U32 R14, RZ, RZ, RZ ;  /* 0x000000ffff0e7224 */ /* 0x000fe200078e00ff */
[----:B------:R-:W-:Y:S01]  /*4ff0*/  MOV R12, 0x2000 ;  /* 0x00002000000c7802 */ /* 0x000fe20000000f00 */
[----:B------:R-:W3:Y:S01]  /*5000*/  LDCU UR24, c[0x0][0x374] ;  /* 0x00006e80ff1877ac */ /* 0x000ee20008000800 */
[----:B------:R-:W4:Y:S01]  /*5010*/  LDC.64 R2, c[0x0][0x888] ;  /* 0x00022200ff027b82 */ /* 0x000f220000000a00 */
[----:B------:R-:W3:Y:S01]  /*5020*/  LDCU UR13, c[0x0][0xb0c] ;  /* 0x00016180ff0d77ac */ /* 0x000ee20008000800 */
[----:B------:R-:W3:Y:S06]  /*5030*/  LDCU UR18, c[0x0][0xb20] ;  /* 0x00016400ff1277ac */ /* 0x000eec0008000800 */
[----:B------:R-:W2:Y:S01]  /*5040*/  LDC.64 R4, c[0x0][0x890] ;  /* 0x00022400ff047b82 */ /* 0x000ea20000000a00 */
[----:B------:R-:W3:Y:S01]  /*5050*/  LDCU UR4, c[0x0][0xb30] ;  /* 0x00016600ff0477ac */ /* 0x000ee20008000800 */
[----:B------:R-:W-:Y:S01]  /*5060*/  UMOV UR19, 0x400 ;  /* 0x0000040000137882 */ /* 0x000fe20000000000 */
[----:B------:R-:W-:-:S02]  /*5070*/  UISETP.GE.AND UP0, UPT, UR37, 0x1, UPT ;  /* 0x000000012500788c */ /* 0x000fc4000bf06270 */
[----:B------:R-:W-:Y:S02]  /*5080*/  ULEA UR19, UR54, UR19, 0x18 ;  /* 0x0000001336137291 */ /* 0x000fe4000f8ec0ff */
[----:B------:R-:W-:Y:S02]  /*5090*/  UP2UR UR5, UPR, URZ, 0x1 ;  /* 0x00000001ff057883 */ /* 0x000fe40008000000 */
[----:B-1----:R-:W-:Y:S02]  /*50a0*/  UIMAD.WIDE.U32 UR10, UR25, UR20, URZ ;  /* 0x00000014190a72a5 */ /* 0x002fe4000f8e00ff */
[----:B------:R-:W-:Y:S02]  /*50b0*/  UIADD3 UR5, UPT, UPT, UR19, 0x140, URZ ;  /* 0x0000014013057890 */ /* 0x000fe4000fffe0ff */
[----:B---3--:R-:W-:Y:S02]  /*50c0*/  UIMAD.WIDE.U32 UR8, UR24, UR23, URZ ;  /* 0x00000017180872a5 */ /* 0x008fe4000f8e00ff */
[----:B------:R-:W-:-:S02]  /*50d0*/  UPLOP3.LUT UP3, UPT, UPT, UPT, UPT, 0x40, 0x4 ;  /* 0x000000000004789c */ /* 0x000fc40003f6e870 */
[----:B------:R-:W-:Y:S01]  /*50e0*/  UISETP.NE.AND UP4, UPT, UR37, 0x1, UPT ;  /* 0x000000012500788c */ /* 0x000fe2000bf85270 */
[----:B------:R-:W1:Y:S01]  /*50f0*/  LDCU.64 UR6, c[0x0][0xb28] ;  /* 0x00016500ff0677ac */ /* 0x000e620008000a00 */
[----:B------:R-:W-:Y:S02]  /*5100*/  UISETP.NE.AND UP6, UPT, UR13, 0x1, UPT ;  /* 0x000000010d00788c */ /* 0x000fe4000bfc5270 */
[----:B------:R-:W-:Y:S02]  /*5110*/  UISETP.NE.AND UP5, UPT, UR22, 0x1, UPT ;  /* 0x000000011600788c */ /* 0x000fe4000bfa5270 */
[----:B------:R-:W-:Y:S02]  /*5120*/  UPRMT UR54, UR54, 0x654, UR5 ;  /* 0x0000065436367896 */ /* 0x000fe40008000005 */
[----:B------:R-:W-:Y:S02]  /*5130*/  USHF.R.U32.HI UR28, URZ, UR21, UR11 ;  /* 0x00000015ff1c7299 */ /* 0x000fe4000801160b */
[----:B------:R-:W-:-:S02]  /*5140*/  USHF.R.U32.HI UR27, URZ, UR18, UR9 ;  /* 0x00000012ff1b7299 */ /* 0x000fc40008011609 */
[----:B------:R-:W-:-:S11]  /*5150*/  UISETP.NE.AND UP2, UPT, UR4, 0x1, UPT ;  /* 0x000000010400788c */ /* 0x000fd6000bf45270 */
.L_x_110:
[C---:B------:R-:W-:Y:S02]  /*5160*/  LEA R7, R14.reuse, UR19, 0x3 ;  /* 0x000000130e077c11 */ /* 0x040fe4000f8e18ff */
[----:B------:R-:W-:Y:S02]  /*5170*/  SHF.L.U32 R0, R13, 0x1f, RZ ;  /* 0x0000001f0d007819 */ /* 0x000fe400000006ff */
[----:B------:R-:W-:Y:S02]  /*5180*/  LEA R8, R14, UR19, 0x4 ;  /* 0x000000130e087c11 */ /* 0x000fe4000f8e20ff */
[----:B---3--:R-:W3:Y:S02]  /*5190*/  SYNCS.PHASECHK.TRANS64.TRYWAIT P0, [R7+URZ+0x160], R0 ;  /* 0x00016000070075a7 */ /* 0x008ee400080011ff */
[----:B---3--:R-:W-:Y:S05]  /*51a0*/  @!P0 BRA `(.L_x_103) ;  /* 0x0000003c00788947 */ /* 0x008fea0003800000 */
.L_x_192:
[----:B------:R-:W1:Y:S01]  /*51b0*/  LDS.128 R8, [R8+0x1f0] ;  /* 0x0001f00008087984 */ /* 0x000e620000000c00 */
[----:B------:R-:W-:Y:S01]  /*51c0*/  UISETP.GE.AND UP0, UPT, UR37, 0x1, UPT ;  /* 0x000000012500788c */ /* 0x000fe2000bf06270 */
[----:B------:R-:W-:Y:S01]  /*51d0*/  @!PT LDS RZ, [RZ] ;  /* 0x00000000fffff984 */ /* 0x000fe20000000800 */
[----:B------:R-:W-:Y:S01]  /*51e0*/  @!PT LDS RZ, [RZ] ;  /* 0x00000000fffff984 */ /* 0x000fe20000000800 */
[----:B------:R-:W-:Y:S01]  /*51f0*/  @!PT LDS RZ, [RZ] ;  /* 0x00000000fffff984 */ /* 0x000fe20000000800 */
[----:B------:R-:W-:Y:S01]  /*5200*/  @!PT LDS RZ, [RZ] ;  /* 0x00000000fffff984 */ /* 0x000fe20000000800 */
[----:B------:R2:W-:Y:S06]  /*5210*/  MEMBAR.ALL.CTA ;  /* 0x0000000000007992 */ /* 0x0005ec0000008000 */
[----:B--2---:R-:W2:Y:S01]  /*5220*/  FENCE.VIEW.ASYNC.S ;  /* 0x00000000000073c6 */ /* 0x004ea20000000000 */
[----:B-1----:R-:W-:Y:S11]  /*5230*/  LOP3.LUT P0, RZ, R10, 0x1, RZ, 0xc0, !PT ;  /* 0x000000010aff7812 */ /* 0x002ff6000780c0ff */
[----:B------:R-:W-:Y:S02]  /*5240*/  @!UPT UIADD3 URZ, UPT, UPT, URZ, URZ, URZ ;  /* 0x000000fffffff290 */ /* 0x000fe4000fffe0ff */
[----:B--2---:R-:W-:Y:S01]  /*5250*/  VOTEU.ANY UP1, P0 ;  /* 0x0000000000ff7886 */ /* 0x004fe20000020100 */
[----:B------:R-:W-:Y:S11]  /*5260*/  PLOP3.LUT P0, PT, PT, PT, UP1, 0x80, 0x8 ;  /* 0x000000000008781c */ /* 0x000ff60003f0f018 */
[----:B------:R-:W-:Y:S02]  /*5270*/  @!UPT UIADD3 URZ, UPT, UPT, URZ, URZ, URZ ;  /* 0x000000fffffff290 */ /* 0x000fe4000fffe0ff */
[----:B---3--:R-:W-:Y:S02]  /*5280*/  @P0 SHF.R.U32.HI R0, RZ, 0x10, R9 ;  /* 0x00000010ff000819 */ /* 0x008fe40000011609 */
[----:B------:R-:W-:Y:S02]  /*5290*/  @P0 MOV R6, R8 ;  /* 0x0000000800060202 */ /* 0x000fe40000000f00 */
[----:B------:R-:W-:Y:S01]  /*52a0*/  @P0 R2UR UR4, R0 ;  /* 0x00000000000402ca */ /* 0x000fe200000e0000 */
[----:B------:R-:W-:Y:S01]  /*52b0*/  VIADD R0, R7, 0x170 ;  /* 0x0000017007007836 */ /* 0x000fe20000000000 */
[----:B------:R-:W-:Y:S02]  /*52c0*/  @P0 LOP3.LUT R8, R9, 0xffff, RZ, 0xc0, !PT ;  /* 0x0000ffff09080812 */ /* 0x000fe400078ec0ff */
[----:B------:R-:W-:Y:S02]  /*52d0*/  @P0 R2UR UR8, R6 ;  /* 0x00000000060802ca */ /* 0x000fe400000e0000 */
[----:B------:R-:W-:Y:S02]  /*52e0*/  PRMT R0, RZ, 0x654, R0 ;  /* 0x00000654ff007816 */ /* 0x000fe40000000000 */
[----:B------:R-:W-:Y:S02]  /*52f0*/  @P0 R2UR UR5, R8 ;  /* 0x00000000080502ca */ /* 0x000fe400000e0000 */
[----:B------:R1:W-:Y:S03]  /*5300*/  SYNCS.ARRIVE.TRANS64.RED.A1T0 RZ, [R0+URZ], RZ ;  /* 0x000000ff00ff79a7 */ /* 0x0003e600081004ff */
[----:B------:R-:W-:Y:S04]  /*5310*/  @UP1 UMOV UR29, UR4 ;  /* 0x00000004001d1c82 */ /* 0x000fe80008000000 */
[----:B------:R-:W-:Y:S04]  /*5320*/  @UP1 UMOV UR15, UR8 ;  /* 0x00000008000f1c82 */ /* 0x000fe80008000000 */
[----:B------:R-:W-:Y:S01]  /*5330*/  @UP1 UMOV UR14, UR5 ;  /* 0x00000005000e1c82 */ /* 0x000fe20008000000 */
[----:B------:R-:W-:Y:S05]  /*5340*/  BRA.U !UP0, `(.L_x_104) ;  /* 0x0000000108947547 */ /* 0x000fea000b800000 */
[----:B------:R-:W-:Y:S02]  /*5350*/  UIMAD.WIDE.U32 UR30, UR14, UR23, URZ ;  /* 0x000000170e1e72a5 */ /* 0x000fe4000f8e00ff */
[----:B------:R-:W-:Y:S02]  /*5360*/  UIMAD.WIDE.U32 UR40, UR15, UR20, URZ ;  /* 0x000000140f2872a5 */ /* 0x000fe4000f8e00ff */
[----:B------:R-:W-:Y:S02]  /*5370*/  USEL UR4, UR24, UR27, !UP5 ;  /* 0x0000001b18047287 */ /* 0x000fe4000e800000 */
[----:B------:R-:W-:Y:S02]  /*5380*/  USHF.R.U32.HI UR32, URZ, UR18, UR31 ;  /* 0x00000012ff207299 */ /* 0x000fe4000801161f */
[----:B------:R-:W-:Y:S02]  /*5390*/  UIMAD.WIDE.U32 UR38, UR4, UR6, URZ ;  /* 0x00000006042672a5 */ /* 0x000fe4000f8e00ff */
[----:B------:R-:W-:Y:S02]  /*53a0*/  USEL UR9, UR25, UR28, !UP6 ;  /* 0x0000001c19097287 */ /* 0x000fe4000f000000 */
[----:B------:R-:W-:Y:S02]  /*53b0*/  USEL UR8, UR14, UR32, !UP5 ;  /* 0x000000200e087287 */ /* 0x000fe4000e800000 */
[----:B------:R-:W-:Y:S02]  /*53c0*/  UIMAD.WIDE.U32 UR34, UR9, UR6, URZ ;  /* 0x00000006092272a5 */ /* 0x000fe4000f8e00ff */
[----:B------:R-:W-:Y:S02]  /*53d0*/  UIMAD.WIDE.U32 UR16, UR8, UR6, URZ ;  /* 0x00000006081072a5 */ /* 0x000fe4000f8e00ff */
[----:B------:R-:W-:Y:S02]  /*53e0*/  @UP4 USHF.R.U32.HI UR9, URZ, UR7, UR35 ;  /* 0x00000007ff094299 */ /* 0x000fe40008011623 */
[----:B------:R-:W-:Y:S02]  /*53f0*/  USHF.R.U32.HI UR17, URZ, UR7, UR17 ;  /* 0x00000007ff117299 */ /* 0x000fe40008011611 */
[----:B------:R-:W-:Y:S02]  /*5400*/  UIMAD UR10, UR37, UR9, URZ ;  /* 0x00000009250a72a4 */ /* 0x000fe4000f8e02ff */
[----:B------:R-:W-:Y:S01]  /*5410*/  USEL UR17, UR8, UR17, !UP4 ;  /* 0x0000001108117287 */ /* 0x000fe2000e000000 */
[----:B------:R-:W-:Y:S02]  /*5420*/  UMOV UR31, UR41 ;  /* 0x00000029001f7c82 */ /* 0x000fe40008000000 */
[----:B------:R-:W-:Y:S02]  /*5430*/  USHF.R.U32.HI UR30, URZ, UR21, UR31 ;  /* 0x00000015ff1e7299 */ /* 0x000fe4000801161f */
[----:B------:R-:W-:Y:S02]  /*5440*/  UIADD3 UR16, UPT, UPT, -UR17, URZ, URZ ;  /* 0x000000ff11107290 */ /* 0x000fe4000fffe1ff */
[----:B------:R-:W-:Y:S02]  /*5450*/  USEL UR5, UR15, UR30, !UP6 ;  /* 0x0000001e0f057287 */ /* 0x000fe4000f000000 */
[----:B------:R-:W-:Y:S01]  /*5460*/  UIMAD UR16, UR37, UR16, UR8 ;  /* 0x00000010251072a4 */ /* 0x000fe2000f8e0208 */
[----:B------:R-:W-:Y:S02]  /*5470*/  UMOV UR31, UR39 ;  /* 0x00000027001f7c82 */ /* 0x000fe40008000000 */
[----:B------:R-:W-:Y:S04]  /*5480*/  @UP4 USHF.R.U32.HI UR4, URZ, UR7, UR31 ;  /* 0x00000007ff044299 */ /* 0x000fe8000801161f */
[----:B------:R-:W-:Y:S04]  /*5490*/  UIMAD UR4, UR37, UR4, URZ ;  /* 0x00000004250472a4 */ /* 0x000fe8000f8e02ff */
[----:B------:R-:W-:Y:S04]  /*54a0*/  UISETP.GE.AND UP0, UPT, UR8, UR4, UPT ;  /* 0x000000040800728c */ /* 0x000fe8000bf06270 */
[----:B------:R-:W-:Y:S02]  /*54b0*/  UISETP.GE.OR UP0, UPT, UR5, UR10, UP0 ;  /* 0x0000000a0500728c */ /* 0x000fe40008706670 */
[----:B------:R-:W-:Y:S09]  /*54c0*/  UIMAD.WIDE.U32 UR10, UR5, UR6, URZ ;  /* 0x00000006050a72a5 */ /* 0x000ff2000f8e00ff */
[----:B------:R-:W-:Y:S04]  /*54d0*/  @!UP0 USHF.R.U32.HI UR4, URZ, UR7, UR11 ;  /* 0x00000007ff048299 */ /* 0x000fe8000801160b */
[----:B------:R-:W-:Y:S04]  /*54e0*/  @!UP0 USEL UR4, UR5, UR4, !UP4 ;  /* 0x0000000405048287 */ /* 0x000fe8000e000000 */
[----:B------:R-:W-:Y:S02]  /*54f0*/  @!UP0 UIMAD UR12, UR9, UR16, UR4 ;  /* 0x00000010090c82a4 */ /* 0x000fe4000f8e0204 */
[----:B------:R-:W-:Y:S02]  /*5500*/  @!UP0 UIADD3 UR16, UPT, UPT, UR17, -UR4, URZ ;  /* 0x8000000411108290 */ /* 0x000fe4000fffe0ff */
[----:B------:R-:W-:Y:S02]  /*5510*/  UIADD3 UR9, UPT, UPT, -UR5, URZ, URZ ;  /* 0x000000ff05097290 */ /* 0x000fe4000fffe1ff */
[----:B------:R-:W-:Y:S02]  /*5520*/  UIADD3 UR4, UPT, UPT, -UR8, URZ, URZ ;  /* 0x000000ff08047290 */ /* 0x000fe4000fffe1ff */
[----:B------:R-:W-:Y:S02]  /*5530*/  @!UP0 UIMAD UR8, UR16, UR37, UR5 ;  /* 0x00000025100882a4 */ /* 0x000fe4000f8e0205 */
[----:B------:R-:W-:Y:S02]  /*5540*/  UIMAD UR15, UR13, UR9, UR15 ;  /* 0x000000090d0f72a4 */ /* 0x000fe4000f8e020f */
[----:B------:R-:W-:Y:S01]  /*5550*/  UIMAD UR14, UR22, UR4, UR14 ;  /* 0x00000004160e72a4 */ /* 0x000fe2000f8e020e */
[----:B------:R-:W-:Y:S02]  /*5560*/  @!UP0 UMOV UR5, UR12 ;  /* 0x0000000c00058c82 */ /* 0x000fe40008000000 */
[----:B------:R-:W-:Y:S02]  /*5570*/  UIMAD UR15, UR5, UR13, UR15 ;  /* 0x0000000d050f72a4 */ /* 0x000fe4000f8e020f */
[----:B------:R-:W-:Y:S11]  /*5580*/  UIMAD UR14, UR8, UR22, UR14 ;  /* 0x00000016080e72a4 */ /* 0x000ff6000f8e020e */
[----:B------:R-:W-:Y:S01]  /*5590*/  @!UPT UIADD3 URZ, UPT, UPT, URZ, URZ, URZ ;  /* 0x000000fffffff290 */ /* 0x000fe2000fffe0ff */
.L_x_104:
[----:B------:R-:W2:Y:S01]  /*55a0*/  @!UP2 LDCU.128 UR8, c[0x0][0xb10] ;  /* 0x00016200ff08a7ac */ /* 0x000ea20008000c00 */
[C---:B------:R-:W-:Y:S02]  /*55b0*/  ISETP.NE.U32.AND P1, PT, R4.reuse, RZ, PT ;  /* 0x000000ff0400720c */ /* 0x040fe40003f25070 */
[----:B------:R-:W-:Y:S02]  /*55c0*/  ISETP.NE.U32.AND P0, PT, R4, RZ, PT ;  /* 0x000000ff0400720c */ /* 0x000fe40003f05070 */
[C---:B------:R-:W-:Y:S02]  /*55d0*/  ISETP.NE.AND.EX P1, PT, R5.reuse, RZ, PT, P1 ;  /* 0x000000ff0500720c */ /* 0x040fe40003f25310 */
[----:B------:R-:W-:Y:S01]  /*55e0*/  ISETP.NE.AND.EX P0, PT, R5, RZ, PT, P0 ;  /* 0x000000ff0500720c */ /* 0x000fe20003f05300 */
[----:B------:R-:W3:Y:S01]  /*55f0*/  @!UP2 LDCU UR5, c[0x0][0xb0c] ;  /* 0x00016180ff05a7ac */ /* 0x000ee20008000800 */
[----:B------:R-:W-:Y:S01]  /*5600*/  SHF.L.U32 R6, R15, 0x1f, RZ ;  /* 0x0000001f0f067819 */ /* 0x000fe200000006ff */
[----:B--2---:R-:W-:Y:S04]  /*5610*/  UIMAD.WIDE.U32 UR16, UR15, UR8, URZ ;  /* 0x000000080f1072a5 */ /* 0x004fe8000f8e00ff */
[----:B------:R-:W-:Y:S02]  /*5620*/  @!UP2 USHF.R.U32.HI UR4, URZ, UR9, UR17 ;  /* 0x00000009ff04a299 */ /* 0x000fe40008011611 */
[----:B------:R-:W-:Y:S02]  /*5630*/  UIMAD.WIDE.U32 UR16, UR14, UR11, URZ ;  /* 0x0000000b0e1072a5 */ /* 0x000fe4000f8e00ff */
[----:B---3--:R-:W-:Y:S04]  /*5640*/  @!UP2 UISETP.NE.AND UP0, UPT, UR5, 0x1, UPT ;  /* 0x000000010500a88c */ /* 0x008fe8000bf05270 */
[----:B------:R-:W-:Y:S02]  /*5650*/  @!UP2 USEL UR8, UR15, UR4, !UP0 ;  /* 0x000000040f08a287 */ /* 0x000fe4000c000000 */
[----:B------:R-:W-:Y:S01]  /*5660*/  @!UP2 UISETP.NE.AND UP0, UPT, UR10, 0x1, UPT ;  /* 0x000000010a00a88c */ /* 0x000fe2000bf05270 */
[----:B------:R-:W2:Y:S02]  /*5670*/  @!UP2 LDCU UR4, c[0x0][0xb20] ;  /* 0x00016400ff04a7ac */ /* 0x000ea40008000800 */
[----:B--2---:R-:W-:Y:S04]  /*5680*/  @!UP2 USHF.R.U32.HI UR4, URZ, UR4, UR17 ;  /* 0x00000004ff04a299 */ /* 0x004fe80008011611 */
[----:B------:R-:W-:Y:S04]  /*5690*/  @!UP2 USEL UR9, UR14, UR4, !UP0 ;  /* 0x000000040e09a287 */ /* 0x000fe8000c000000 */
[----:B------:R-:W-:Y:S02]  /*56a0*/  @!UP2 UIADD3 UR4, UPT, UPT, -UR8, UR9, URZ ;  /* 0x000000090804a290 */ /* 0x000fe4000fffe1ff */
[----:B------:R-:W-:Y:S02]  /*56b0*/  @!UP2 UIADD3 UR8, UPT, UPT, UR8, -UR9, URZ ;  /* 0x800000090808a290 */ /* 0x000fe4000fffe0ff */
[----:B------:R-:W-:Y:S02]  /*56c0*/  @!UP2 UIMAD UR15, UR4, UR5, UR15 ;  /* 0x00000005040fa2a4 */ /* 0x000fe4000f8e020f */
[----:B------:R-:W-:Y:S01]  /*56d0*/  @!UP2 UIMAD UR14, UR8, UR10, UR14 ;  /* 0x0000000a080ea2a4 */ /* 0x000fe2000f8e020e */
[----:B------:R-:W-:Y:S11]  /*56e0*/  BRA.U UP3, `(.L_x_105) ;  /* 0x0000000103107547 */ /* 0x000ff6000b800000 */
[----:B------:R-:W-:Y:S04]  /*56f0*/  MOV R7, UR26 ;  /* 0x0000001a00077c02 */ /* 0x000fe80008000f00 */
[----:B------:R-:W-:Y:S04]  /*5700*/  SHF.L.U32 R7, R7, 0x1f, RZ ;  /* 0x0000001f07077819 */ /* 0x000fe800000006ff */
[----:B------:R-:W2:Y:S02]  /*5710*/  SYNCS.PHASECHK.TRANS64.TRYWAIT P2, [UR19+0x158], R7 ;  /* 0x00015807ff0075a7 */ /* 0x000ea40008041113 */
[----:B--2---:R-:W-:Y:S05]  /*5720*/  @!P2 BRA `(.L_x_106) ;  /* 0x00000038002ca947 */ /* 0x004fea0003800000 */
.L_x_105:
[----:B------:R-:W-:Y:S05]  /*5730*/  @!P1 BRA `(.L_x_107) ;  /* 0x00000000002c9947 */ /* 0x000fea0003800000 */
[----:B----4-:R-:W-:Y:S01]  /*5740*/  ISETP.NE.U32.AND P1, PT, R2, RZ, PT ;  /* 0x000000ff0200720c */ /* 0x010fe20003f25070 */
[----:B------:R-:W-:Y:S03]  /*5750*/  IMAD.MOV.U32 R147, RZ, RZ, 0x1 ;  /* 0x00000001ff937424 */ /* 0x000fe600078e00ff */
[----:B------:R-:W-:Y:S11]  /*5760*/  ISETP.NE.AND.EX P1, PT, R3, RZ, PT, P1 ;  /* 0x000000ff0300720c */ /* 0x000ff60003f25310 */
[----:B------:R-:W-:Y:S02]  /*5770*/  @!UPT UIADD3 URZ, UPT, UPT, URZ, URZ, URZ ;  /* 0x000000fffffff290 */ /* 0x000fe4000fffe0ff */
[----:B------:R-:W2:Y:S01]  /*5780*/  @P1 LDC.64 R8, c[0x0][0x888] ;  /* 0x00022200ff081b82 */ /* 0x000ea20000000a00 */
[----:B-1----:R-:W-:Y:S04]  /*5790*/  @P1 IMAD R0, R4, UR36, RZ ;  /* 0x0000002404001c24 */ /* 0x002fe8000f8e02ff */
[----:B--2---:R-:W-:Y:S04]  /*57a0*/  @P1 IMAD.WIDE R8, R0, 0x4, R8 ;  /* 0x0000000400081825 */ /* 0x004fe800078e0208 */
[----:B------:R-:W-:Y:S01]  /*57b0*/  HFMA2 R0, -RZ, RZ, 0, 5.9604644775390625e-08 ;  /* 0x00000001ff007431 */ /* 0x000fe200000001ff */
[----:B-----5:R2:W5:Y:S04]  /*57c0*/  @P1 LDG.E R72, desc[UR52][R8.64] ;  /* 0x0000003408481981 */ /* 0x020568000c1e1900 */
[----:B------:R-:W-:Y:S01]  /*57d0*/  @!P1 PRMT R147, R0, 0x7610, R147 ;  /* 0x0000761000939816 */ /* 0x000fe20000000093 */
[----:B--2---:R-:W3:Y:S06]  /*57e0*/  @!P1 LDC R72, c[0x0][0x880] ;  /* 0x00022000ff489b82 */ /* 0x004eec0000000800 */
.L_x_107:
[----:B---3-5:R-:W-:Y:S01]  /*57f0*/  @!P0 ISETP.EQ.AND P1, PT, R72, RZ, PT ;  /* 0x000000ff4800820c */ /* 0x028fe20003f22270 */
[----:B------:R-:W-:Y:S01]  /*5800*/  @!UPT UIADD3 URZ, UPT, UPT, URZ, URZ, URZ ;  /* 0x000000fffffff290 */ /* 0x000fe2000fffe0ff */
[----:B------:R-:W-:Y:S11]  /*5810*/  @!P0 BRA `(.L_x_108) ;  /* 0x0000000000188947 */ /* 0x000ff60003800000 */
[----:B------:R-:W-:Y:S02]  /*5820*/  LOP3.LUT P0, RZ, R147, 0xff, RZ, 0xc0, !PT ;  /* 0x000000ff93ff7812 */ /* 0x000fe4000780c0ff */
[----:B----4-:R-:W-:Y:S04]  /*5830*/  ISETP.NE.U32.AND P1, PT, R2, RZ, PT ;  /* 0x000000ff0200720c */ /* 0x010fe80003f25070 */
[----:B------:R-:W-:Y:S04]  /*5840*/  ISETP.NE.AND.EX P1, PT, R3, RZ, PT, P1 ;  /* 0x000000ff0300720c */ /* 0x000fe80003f25310 */
[----:B------:R-:W-:Y:S03]  /*5850*/  PLOP3.LUT P1, PT, P1, PT, PT, 0x8, 0x80 ;  /* 0x000000000080781c */ /* 0x000fe60000f2e170 */
[----:B------:R-:W-:Y:S11]  /*5860*/  @P0 ISETP.EQ.AND P1, PT, R72, RZ, PT ;  /* 0x000000ff4800020c */ /* 0x000ff60003f22270 */
[----:B------:R-:W-:Y:S02]  /*5870*/  @!UPT UIADD3 URZ, UPT, UPT, URZ, URZ, URZ ;  /* 0x000000fffffff290 */ /* 0x000fe4000fffe0ff */
.L_x_108:
[----:B------:R-:W2:Y:S01]  /*5880*/  SYNCS.PHASECHK.TRANS64.TRYWAIT P0, [UR19+0x148], R6 ;  /* 0x00014806ff0075a7 */ /* 0x000ea20008001113 */
[----:B------:R-:W-:Y:S02]  /*5890*/  ELECT P2, URZ, PT ;  /* 0x0000000000ff782f */ /* 0x000fe40003840000 */
[----:B------:R-:W-:Y:S01]  /*58a0*/  IADD3 R14, PT, PT, R14, 0x1, RZ ;  /* 0x000000010e0e7810 */ /* 0x000fe20007ffe0ff */
[----:B--2---:R-:W-:Y:S10]  /*58b0*/  @!P0 BRA `(.L_x_109) ;  /* 0x0000003400e08947 */ /* 0x004ff40003800000 */
.L_x_195:
[----:B------:R-:W-:Y:S01]  /*58c0*/  PLOP3.LUT P1, PT, P1, P2, PT, 0xf2, 0x2f ;  /* 0x00000000002f781c */ /* 0x000fe20000f25e72 */
[----:B------:R-:W-:Y:S01]  /*58d0*/  UMOV UR16, 0x0 ;  /* 0x0000000000107882 */ /* 0x000fe20000000000 */
[----:B------:R-:W-:Y:S01]  /*58e0*/  UMOV UR17, 0x10000000 ;  /* 0x1000000000117882 */ /* 0x000fe20000000000 */
[----:B------:R-:W-:Y:S01]  /*58f0*/  UMOV UR12, UR36 ;  /* 0x00000024000c7c82 */ /* 0x000fe20008000000 */
[----:B------:R-:W-:Y:S01]  /*5900*/  LOP3.LUT R15, R15, 0x1, RZ, 0x3c, !PT ;  /* 0x000000010f0f7812 */ /* 0x000fe200078e3cff */
[----:B------:R-:W-:Y:S01]  /*5910*/  UPLOP3.LUT UP3, UPT, UPT, UPT, UPT, 0x80, 0x8 ;  /* 0x000000000008789c */ /* 0x000fe20003f6f070 */
[----:B------:R-:W-:Y:S07]  /*5920*/  UMOV UR36, UR29 ;  /* 0x0000001d00247c82 */ /* 0x000fee0008000000 */
[----:B-1----:R-:W-:Y:S01]  /*5930*/  @!P1 IADD3 R6, P0, PT, R16, 0x580, RZ ;  /* 0x0000058010069810 */ /* 0x002fe20007f1e0ff */
[----:B------:R-:W-:Y:S03]  /*5940*/  VOTEU.ALL UP0, P1 ;  /* 0x0000000000ff7886 */ /* 0x000fe60000800000 */
[----:B------:R-:W-:Y:S01]  /*5950*/  @!P1 R2UR UR5, R6 ;  /* 0x00000000060592ca */ /* 0x000fe200000e0000 */
[----:B------:R-:W-:Y:S01]  /*5960*/  @!P1 IMAD.X R0, RZ, RZ, R17, P0 ;  /* 0x000000ffff009224 */ /* 0x000fe200000e0611 */
[----:B------:R-:W-:Y:S01]  /*5970*/  @!UP0 USHF.L.U32 UR10, UR51, 0x6, URZ ;  /* 0x00000006330a8899 */ /* 0x000fe200080006ff */
[----:B------:R-:W-:Y:S01]  /*5980*/  ISETP.NE.AND P0, PT, R14, 0x2, PT ;  /* 0x000000020e00780c */ /* 0x000fe20003f05270 */
[----:B------:R-:W-:Y:S02]  /*5990*/  @!UP0 USHF.L.U32 UR11, UR50, 0x7, URZ ;  /* 0x00000007320b8899 */ /* 0x000fe400080006ff */
[----:B------:R-:W-:Y:S01]  /*59a0*/  @!P1 R2UR UR4, R0 ;  /* 0x00000000000492ca */ /* 0x000fe200000e0000 */
[----:B------:R-:W-:Y:S01]  /*59b0*/  @!UP0 UIADD3 UR8, UPT, UPT, UR19, 0x400, URZ ;  /* 0x0000040013088890 */ /* 0x000fe2000fffe0ff */
[----:B------:R-:W-:Y:S01]  /*59c0*/  SEL R0, RZ, 0x1, P0 ;  /* 0x00000001ff007807 */ /* 0x000fe20000000000 */
[----:B------:R-:W-:Y:S01]  /*59d0*/  @!UP0 UIADD3 UR9, UPT, UPT, UR19, 0x140, URZ ;  /* 0x0000014013098890 */ /* 0x000fe2000fffe0ff */
[----:B------:R-:W-:Y:S01]  /*59e0*/  SEL R14, R14, RZ, P0 ;  /* 0x000000ff0e0e7207 */ /* 0x000fe20000000000 */
[----:B------:R-:W-:Y:S01]  /*59f0*/  VOTEU.ALL UP0, P1 ;  /* 0x0000000000ff7886 */ /* 0x000fe20000800000 */
[----:B------:R-:W-:Y:S01]  /*5a00*/  LOP3.LUT R13, R13, R0, RZ, 0x3c, !PT ;  /* 0x000000000d0d7212 */ /* 0x000fe200078e3cff */
[----:B------:R-:W-:Y:S01]  /*5a10*/  IMAD.U32 R6, RZ, RZ, UR5 ;  /* 0x00000005ff067e24 */ /* 0x000fe2000f8e00ff */
[----:B------:R-:W-:Y:S02]  /*5a20*/  UIADD3 UR51, UPT, UPT, UR14, UR48, URZ ;  /* 0x000000300e337290 */ /* 0x000fe4000fffe0ff */
[----:B------:R-:W-:Y:S03]  /*5a30*/  UIADD3 UR50, UPT, UPT, UR15, UR49, URZ ;  /* 0x000000310f327290 */ /* 0x000fe6000fffe0ff */
[----:B------:R-:W-:Y:S01]  /*5a40*/  IMAD.U32 R7, RZ, RZ, UR4 ;  /* 0x00000004ff077e24 */ /* 0x000fe2000f8e00ff */
[----:B------:R-:W-:Y:S04]  /*5a50*/  @!P1 R2UR UR4, R6 ;  /* 0x00000000060492ca */ /* 0x000fe800000e0000 */
[----:B------:R-:W-:Y:S11]  /*5a60*/  @!P1 R2UR UR5, R7 ;  /* 0x00000000070592ca */ /* 0x000ff600000e0000 */
[----:B------:R-:W-:Y:S02]  /*5a70*/  @!UPT UIADD3 URZ, UPT, UPT, URZ, URZ, URZ ;  /* 0x000000fffffff290 */ /* 0x000fe4000fffe0ff */
[----:B------:R3:W-:Y:S01]  /*5a80*/  @!UP0 UTMALDG.3D [UR8], [UR4], desc[UR16] ;  /* 0x00001008040085b4 */ /* 0x0007e20008011000 */
[----:B------:R3:W-:Y:S01]  /*5a90*/  @!P1 SYNCS.ARRIVE.TRANS64.RED.A0TR RZ, [UR19+0x140], R12 ;  /* 0x0001400cffff99a7 */ /* 0x0007e20008300413 */
[----:B------:R-:W-:Y:S01]  /*5aa0*/  SYNCS.ARRIVE.TRANS64.RED.A1T0 RZ, [UR54], RZ ;  /* 0x000000ffffff79a7 */ /* 0x000fe20008100436 */
[----:B------:R-:W-:Y:S05]  /*5ab0*/  BRA.U UP1, `(.L_x_110) ;  /* 0xfffffff501a87547 */ /* 0x000fea000b83ffff */
[----:B------:R-:W-:Y:S07]  /*5ac0*/  MOV R0, UR19 ;  /* 0x0000001300007c02 */ /* 0x000fee0008000f00 */
.L_x_111:
[----:B-1--4-:R-:W-:-:S04]  /*5ad0*/  SHF.L.U32 R2, R15, 0x1f, RZ ;  /* 0x0000001f0f027819 */ /* 0x012fc800000006ff */
[----:B------:R1:W2:Y:S03]  /*5ae0*/  SYNCS.PHASECHK.TRANS64.TRYWAIT P0, [R0+URZ+0x148], R2 ;  /* 0x00014802000075a7 */ /* 0x0002a600080011ff */
[----:B--2---:R-:W-:Y:S05]  /*5af0*/  @!P0 NANOSLEEP.SYNCS 0x989680 ;  /* 0x009896800000895d */ /* 0x004fea0003900000 */
[----:B------:R-:W2:Y:S02]  /*5b00*/  @!P0 SYNCS.PHASECHK.TRANS64 P0, [R0+URZ+0x148], R2 ;  /* 0x00014802000085a7 */ /* 0x000ea400080010ff */
[----:B--23--:R-:W-:Y:S05]  /*5b10*/  @P0 EXIT ;  /* 0x000000000000094d */ /* 0x00cfea0003800000 */
[----:B------:R-:W-:Y:S05]  /*5b20*/  BRA `(.L_x_111) ;  /* 0xfffffffc00e87947 */ /* 0x000fea000383ffff */
.L_x_102:
[----:B------:R-:W-:-:S06]  /*5b30*/  UISETP.GE.AND UP0, UPT, UR11, 0x4, UPT ;  /* 0x000000040b00788c */ /* 0x000fcc000bf06270 */
[----:B------:R-:W-:-:S13]  /*5b40*/  PLOP3.LUT P0, PT, PT, PT, UP0, 0x80, 0x8 ;  /* 0x000000000008781c */ /* 0x000fda0003f0f008 */
[----:B------:R-:W-:Y:S05]  /*5b50*/  @!P0 EXIT ;  /* 0x000000000000894d */ /* 0x000fea0003800000 */
[----:B------:R-:W-:Y:S01]  /*5b60*/  BAR.SYNC.DEFER_BLOCKING 0x6, 0xa0 ;  /* 0x0182800000007b1d */ /* 0x000fe20000010000 */
[C---:B------:R-:W-:Y:S01]  /*5b70*/  IMAD.SHL.U32 R146, R142.reuse, 0x40, RZ ;  /* 0x000000408e927824 */ /* 0x040fe200078e00ff */
[C---:B------:R-:W-:Y:S01]  /*5b80*/  R2P PR, R142.reuse, 0x6 ;  /* 0x000000068e007804 */ /* 0x040fe20000000000 */
[----:B------:R-:W-:Y:S02]  /*5b90*/  IMAD.SHL.U32 R2, R142, 0x8, RZ ;  /* 0x000000088e027824 */ /* 0x000fe400078e00ff */
[----:B------:R-:W-:Y:S02]  /*5ba0*/  HFMA2 R68, -RZ, RZ, 0, 0 ;  /* 0x00000000ff447431 */ /* 0x000fe400000001ff */
[----:B------:R-:W-:Y:S01]  /*5bb0*/  IMAD.MOV.U32 R144, RZ, RZ, 0x20 ;  /* 0x00000020ff907424 */ /* 0x000fe200078e00ff */
[----:B------:R-:W-:Y:S01]  /*5bc0*/  UMOV UR57, 0x400 ;  /* 0x0000040000397882 */ /* 0x000fe20000000000 */
[----:B------:R-:W1:Y:S01]  /*5bd0*/  LDC.64 R134, c[0x0][0x888] ;  /* 0x00022200ff867b82 */ /* 0x000e620000000a00 */
[----:B------:R-:W-:Y:S01]  /*5be0*/  ULEA UR57, UR54, UR57, 0x18 ;  /* 0x0000003936397291 */ /* 0x000fe2000f8ec0ff */
[----:B------:R-:W-:Y:S01]  /*5bf0*/  LOP3.LUT R3, R146, 0x180, RZ, 0xc0, !PT ;  /* 0x0000018092037812 */ /* 0x000fe200078ec0ff */
[----:B------:R-:W-:Y:S01]  /*5c00*/  IMAD.MOV.U32 R145, RZ, RZ, 0x10 ;  /* 0x00000010ff917424 */ /* 0x000fe200078e00ff */
[----:B------:R-:W-:Y:S01]  /*5c10*/  SEL R144, R144, 0xffffffe0, !P2 ;  /* 0xffffffe090907807 */ /* 0x000fe20005000000 */
[----:B------:R-:W-:Y:S01]  /*5c20*/  IMAD.U32 R69, R142, 0x10000, RZ ;  /* 0x000100008e457824 */ /* 0x000fe200078e00ff */
[----:B------:R-:W-:Y:S01]  /*5c30*/  LOP3.LUT R2, R3, 0x30, R2, 0xf8, !PT ;  /* 0x0000003003027812 */ /* 0x000fe200078ef802 */
[----:B------:R-:W-:Y:S01]  /*5c40*/  UIADD3 UR4, UPT, UPT, UR57, 0x2400, URZ ;  /* 0x0000240039047890 */ /* 0x000fe2000fffe0ff */
[----:B------:R-:W2:Y:S01]  /*5c50*/  LDC.64 R140, c[0x0][0x890] ;  /* 0x00022400ff8c7b82 */ /* 0x000ea20000000a00 */
[----:B------:R-:W-:-:S02]  /*5c60*/  SEL R145, R145, 0xfffffff0, !P1 ;  /* 0xfffffff091917807 */ /* 0x000fc40004800000 */
[----:B------:R-:W-:Y:S02]  /*5c70*/  CS2R R152, SRZ ;  /* 0x0000000000987805 */ /* 0x000fe4000001ff00 */
[----:B------:R-:W-:Y:S02]  /*5c80*/  LOP3.LUT R146, R2, 0x1e40, R146, 0xf8, !PT ;  /* 0x00001e4002927812 */ /* 0x000fe400078ef892 */
[----:B------:R-:W-:Y:S02]  /*5c90*/  CS2R R150, SRZ ;  /* 0x0000000000967805 */ /* 0x000fe4000001ff00 */
[----:B------:R-:W-:Y:S01]  /*5ca0*/  SHF.R.U32.HI R143, RZ, 0x4, R144 ;  /* 0x00000004ff8f7819 */ /* 0x000fe20000011690 */
[----:B------:R-:W-:Y:S01]  /*5cb0*/  IMAD.U32 R154, RZ, RZ, UR4 ;  /* 0x00000004ff9a7e24 */ /* 0x000fe2000f8e00ff */
[----:B------:R-:W-:Y:S01]  /*5cc0*/  LOP3.LUT R69, R69, 0x600000, RZ, 0xc0, !PT ;  /* 0x0060000045457812 */ /* 0x000fe200078ec0ff */
[----:B------:R-:W3:Y:S01]  /*5cd0*/  LDC.64 R138, c[0x0][0x8b0] ;  /* 0x00022c00ff8a7b82 */ /* 0x000ee20000000a00 */
[----:B------:R-:W4:Y:S01]  /*5ce0*/  LDS R0, [UR57+0x210] ;  /* 0x00021039ff007984 */ /* 0x000f220008000800 */
[----:B------:R-:W-:Y:S01]  /*5cf0*/  VIADD R2, R146, UR57 ;  /* 0x0000003992027c36 */ /* 0x000fe20008000000 */
[C---:B------:R-:W-:Y:S01]  /*5d00*/  LEA.HI R143, R145.reuse, R143, RZ, 0x1c ;  /* 0x0000008f918f7211 */ /* 0x040fe200078fe0ff */
[----:B------:R-:W1:Y:S02]  /*5d10*/  LDCU UR59, c[0x0][0x370] ;  /* 0x00006e00ff3b77ac */ /* 0x000e640008000800 */
[--C-:B------:R-:W-:Y:S01]  /*5d20*/  IMAD.IADD R145, R145, 0x1, R2.reuse ;  /* 0x0000000191917824 */ /* 0x100fe200078e0202 */
[----:B------:R-:W-:Y:S01]  /*5d30*/  IADD3 R144, PT, PT, R144, R2, RZ ;  /* 0x0000000290907210 */ /* 0x000fe20007ffe0ff */
[----:B------:R-:W1:Y:S01]  /*5d40*/  LDC.64 R136, c[0x0][0x8a8] ;  /* 0x00022a00ff887b82 */ /* 0x000e620000000a00 */
[----:B------:R-:W-:Y:S01]  /*5d50*/  IMAD R143, R143, 0x10, R2 ;  /* 0x000000108f8f7824 */ /* 0x000fe200078e0202 */
[----:B------:R-:W1:Y:S01]  /*5d60*/  LDCU.64 UR62, c[0x0][0x348] ;  /* 0x00006900ff3e77ac */ /* 0x000e620008000a00 */
[----:B------:R-:W1:Y:S01]  /*5d70*/  LDCU UR41, c[0x0][0xb0c] ;  /* 0x00016180ff2977ac */ /* 0x000e620008000800 */
[----:B------:R-:W1:Y:S01]  /*5d80*/  LDCU UR55, c[0x0][0xb20] ;  /* 0x00016400ff3777ac */ /* 0x000e620008000800 */
[----:B------:R-:W1:Y:S01]  /*5d90*/  LDCU UR40, c[0x0][0xb30] ;  /* 0x00016600ff2877ac */ /* 0x000e620008000800 */
[----:B------:R-:W1:Y:S01]  /*5da0*/  LDCU.64 UR38, c[0x0][0xb28] ;  /* 0x00016500ff2677ac */ /* 0x000e620008000a00 */
[----:B------:R-:W1:Y:S01]  /*5db0*/  LDCU.128 UR44, c[0x0][0xb10] ;  /* 0x00016200ff2c77ac */ /* 0x000e620008000c00 */
[----:B------:R-:W1:Y:S01]  /*5dc0*/  LDCU UR58, c[0x0][0x374] ;  /* 0x00006e80ff3a77ac */ /* 0x000e620008000800 */
[----:B------:R-:W-:Y:S01]  /*5dd0*/  UIADD3 UR56, UPT, UPT, UR57, 0x400, URZ ;  /* 0x0000040039387890 */ /* 0x000fe2000fffe0ff */
[----:B--2-4-:R-:W-:-:S11]  /*5de0*/  IMAD.IADD R69, R0, 0x1, R69 ;  /* 0x0000000100457824 */ /* 0x014fd600078e0245 */
.L_x_129:
[----:B------:R-:W-:Y:S02]  /*5df0*/  LEA R3, R150, UR57, 0x3 ;  /* 0x0000003996037c11 */ /* 0x000fe4000f8e18ff */
[----:B------:R-:W-:Y:S02]  /*5e00*/  SHF.L.U32 R0, R152, 0x1f, RZ ;  /* 0x0000001f98007819 */ /* 0x000fe400000006ff */
[----:B------:R-:W-:Y:S02]  /*5e10*/  LEA R4, R150, UR57, 0x4 ;  /* 0x0000003996047c11 */ /* 0x000fe4000f8e20ff */
[----:B--2---:R-:W2:Y:S02]  /*5e20*/  SYNCS.PHASECHK.TRANS64.TRYWAIT P0, [R3+URZ+0x160], R0 ;  /* 0x00016000030075a7 */ /* 0x004ea400080011ff */
[----:B-12---:R-:W-:Y:S05]  /*5e30*/  @!P0 BRA `(.L_x_112) ;  /* 0x0000003000988947 */ /* 0x006fea0003800000 */
.L_x_196:
[----:B------:R-:W4:Y:S01]  /*5e40*/  LDS.128 R4, [R4+0x1f0] ;  /* 0x0001f00004047984 */ /* 0x000f220000000c00 */
[----:B------:R-:W-:Y:S01]  /*5e50*/  UISETP.GE.AND UP0, UPT, UR37, 0x1, UPT ;  /* 0x000000012500788c */ /* 0x000fe2000bf06270 */
[----:B------:R-:W-:Y:S01]  /*5e60*/  @!PT LDS RZ, [RZ] ;  /* 0x00000000fffff984 */ /* 0x000fe20000000800 */
[----:B------:R-:W-:Y:S01]  /*5e70*/  @!PT LDS RZ, [RZ] ;  /* 0x00000000fffff984 */ /* 0x000fe20000000800 */
[----:B------:R-:W-:Y:S01]  /*5e80*/  @!PT LDS RZ, [RZ] ;  /* 0x00000000fffff984 */ /* 0x000fe20000000800 */
[----:B------:R-:W-:Y:S01]  /*5e90*/  @!PT LDS RZ, [RZ] ;  /* 0x00000000fffff984 */ /* 0x000fe20000000800 */
[----:B------:R1:W-:Y:S06]  /*5ea0*/  MEMBAR.ALL.CTA ;  /* 0x0000000000007992 */ /* 0x0003ec0000008000 */
[----:B-1----:R-:W1:Y:S01]  /*5eb0*/  FENCE.VIEW.ASYNC.S ;  /* 0x00000000000073c6 */ /* 0x002e620000000000 */
[----:B----4-:R-:W-:Y:S11]  /*5ec0*/  LOP3.LUT P0, RZ, R6, 0x1, RZ, 0xc0, !PT ;  /* 0x0000000106ff7812 */ /* 0x010ff6000780c0ff */
[----:B------:R-:W-:Y:S02]  /*5ed0*/  @!UPT UIADD3 URZ, UPT, UPT, URZ, URZ, URZ ;  /* 0x000000fffffff290 */ /* 0x000fe4000fffe0ff */
[----:B-1----:R-:W-:Y:S01]  /*5ee0*/  VOTEU.ANY UP1, P0 ;  /* 0x0000000000ff7886 */ /* 0x002fe20000020100 */
[----:B------:R-:W-:Y:S01]  /*5ef0*/  PLOP3.LUT P0, PT, PT, PT, UP1, 0x80, 0x8 ;  /* 0x000000000008781c */ /* 0x000fe20003f0f018 */
[----:B------:R-:W-:Y:S11]  /*5f00*/  UP2UR UR61, UPR, URZ, 0x2 ;  /* 0x00000002ff3d7883 */ /* 0x000ff60008000000 */
[----:B------:R-:W-:Y:S01]  /*5f10*/  @!UPT UIADD3 URZ, UPT, UPT, URZ, URZ, URZ ;  /* 0x000000fffffff290 */ /* 0x000fe2000fffe0ff */
[----:B--2---:R-:W-:Y:S02]  /*5f20*/  @P0 SHF.R.U32.HI R0, RZ, 0x10, R5 ;  /* 0x00000010ff000819 */ /* 0x004fe40000011605 */
        /* <DEDUP_REMOVED lines=13> */
[----:B------:R-:W-:Y:S02]  /*6000*/  UISETP.NE.AND UP0, UPT, UR46, 0x1, UPT ;  /* 0x000000012e00788c */ /* 0x000fe4000bf05270 */
[----:B------:R-:W-:Y:S02]  /*6010*/  USHF.R.U32.HI UR15, URZ, UR55, UR15 ;  /* 0x00000037ff0f7299 */ /* 0x000fe4000801160f */
[----:B------:R-:W-:Y:S02]  /*6020*/  UIMAD.WIDE.U32 UR18, UR59, UR44, URZ ;  /* 0x0000002c3b1272a5 */ /* 0x000fe4000f8e00ff */
[----:B------:R-:W-:Y:S02]  /*6030*/  UIMAD.WIDE.U32 UR20, UR42, UR47, URZ ;  /* 0x0000002f2a1472a5 */ /* 0x000fe4000f8e00ff */
[----:B------:R-:W-:Y:S02]  /*6040*/  USEL UR4, UR58, UR15, !UP0 ;  /* 0x0000000f3a047287 */ /* 0x000fe4000c000000 */
[----:B------:R-:W-:Y:S02]  /*6050*/  UISETP.NE.AND UP2, UPT, UR37, 0x1, UPT ;  /* 0x000000012500788c */ /* 0x000fe4000bf45270 */
[----:B------:R-:W-:Y:S02]  /*6060*/  USHF.R.U32.HI UR14, URZ, UR45, UR19 ;  /* 0x0000002dff0e7299 */ /* 0x000fe40008011613 */
[----:B------:R-:W-:Y:S02]  /*6070*/  USHF.R.U32.HI UR15, URZ, UR55, UR21 ;  /* 0x00000037ff0f7299 */ /* 0x000fe40008011615 */
[----:B------:R-:W-:Y:S02]  /*6080*/  UIMAD.WIDE.U32 UR18, UR4, UR38, URZ ;  /* 0x00000026041272a5 */ /* 0x000fe4000f8e00ff */
[----:B------:R-:W-:Y:S02]  /*6090*/  UISETP.NE.AND UP1, UPT, UR41, 0x1, UPT ;  /* 0x000000012900788c */ /* 0x000fe4000bf25270 */
[----:B------:R-:W-:Y:S02]  /*60a0*/  UIMAD.WIDE.U32 UR16, UR43, UR44, URZ ;  /* 0x0000002c2b1072a5 */ /* 0x000fe4000f8e00ff */
[----:B------:R-:W-:Y:S02]  /*60b0*/  USEL UR8, UR42, UR15, !UP0 ;  /* 0x0000000f2a087287 */ /* 0x000fe4000c000000 */
[----:B------:R-:W-:Y:S02]  /*60c0*/  USEL UR9, UR59, UR14, !UP1 ;  /* 0x0000000e3b097287 */ /* 0x000fe4000c800000 */
[----:B------:R-:W-:Y:S02]  /*60d0*/  USHF.R.U32.HI UR14, URZ, UR45, UR17 ;  /* 0x0000002dff0e7299 */ /* 0x000fe40008011611 */
[----:B------:R-:W-:Y:S02]  /*60e0*/  UIMAD.WIDE.U32 UR16, UR9, UR38, URZ ;  /* 0x00000026091072a5 */ /* 0x000fe4000f8e00ff */
[----:B------:R-:W-:Y:S02]  /*60f0*/  USEL UR5, UR43, UR14, !UP1 ;  /* 0x0000000e2b057287 */ /* 0x000fe4000c800000 */
[----:B------:R-:W-:Y:S02]  /*6100*/  @UP2 USHF.R.U32.HI UR9, URZ, UR39, UR17 ;  /* 0x00000027ff092299 */ /* 0x000fe40008011611 */
[----:B------:R-:W-:Y:S02]  /*6110*/  UIMAD.WIDE.U32 UR12, UR8, UR38, URZ ;  /* 0x00000026080c72a5 */ /* 0x000fe4000f8e00ff */
[----:B------:R-:W-:Y:S02]  /*6120*/  UIMAD UR6, UR37, UR9, URZ ;  /* 0x00000009250672a4 */ /* 0x000fe4000f8e02ff */
[----:B------:R-:W-:Y:S01]  /*6130*/  USHF.R.U32.HI UR11, URZ, UR39, UR13 ;  /* 0x00000027ff0b7299 */ /* 0x000fe2000801160d */
[----:B------:R-:W-:Y:S02]  /*6140*/  UMOV UR15, UR19 ;  /* 0x00000013000f7c82 */ /* 0x000fe40008000000 */
[----:B------:R-:W-:Y:S02]  /*6150*/  @UP2 USHF.R.U32.HI UR4, URZ, UR39, UR15 ;  /* 0x00000027ff042299 */ /* 0x000fe4000801160f */
[----:B------:R-:W-:Y:S02]  /*6160*/  USEL UR12, UR8, UR11, !UP2 ;  /* 0x0000000b080c7287 */ /* 0x000fe4000d000000 */
[----:B------:R-:W-:Y:S02]  /*6170*/  UIMAD UR4, UR37, UR4, URZ ;  /* 0x00000004250472a4 */ /* 0x000fe4000f8e02ff */
[----:B------:R-:W-:Y:S02]  /*6180*/  UIADD3 UR11, UPT, UPT, -UR12, URZ, URZ ;  /* 0x000000ff0c0b7290 */ /* 0x000fe4000fffe1ff */
[----:B------:R-:W-:Y:S02]  /*6190*/  UISETP.GE.AND UP0, UPT, UR8, UR4, UPT ;  /* 0x000000040800728c */ /* 0x000fe4000bf06270 */
[----:B------:R-:W-:Y:S02]  /*61a0*/  UIMAD UR11, UR37, UR11, UR8 ;  /* 0x0000000b250b72a4 */ /* 0x000fe4000f8e0208 */
[----:B------:R-:W-:Y:S02]  /*61b0*/  UISETP.GE.OR UP0, UPT, UR5, UR6, UP0 ;  /* 0x000000060500728c */ /* 0x000fe40008706670 */
[----:B------:R-:W-:Y:S02]  /*61c0*/  UIMAD.WIDE.U32 UR6, UR5, UR38, URZ ;  /* 0x00000026050672a5 */ /* 0x000fe4000f8e00ff */
[----:B------:R-:W-:Y:S04]  /*61d0*/  UIADD3 UR6, UPT, UPT, -UR8, URZ, URZ ;  /* 0x000000ff08067290 */ /* 0x000fe8000fffe1ff */
[----:B------:R-:W-:Y:S03]  /*61e0*/  UIMAD UR42, UR46, UR6, UR42 ;  /* 0x000000062e2a72a4 */ /* 0x000fe6000f8e022a */
[----:B------:R-:W-:Y:S02]  /*61f0*/  @!UP0 USHF.R.U32.HI UR4, URZ, UR39, UR7 ;  /* 0x00000027ff048299 */ /* 0x000fe40008011607 */
[----:B------:R-:W-:Y:S02]  /*6200*/  UIADD3 UR7, UPT, UPT, -UR5, URZ, URZ ;  /* 0x000000ff05077290 */ /* 0x000fe4000fffe1ff */
[----:B------:R-:W-:Y:S02]  /*6210*/  @!UP0 USEL UR4, UR5, UR4, !UP2 ;  /* 0x0000000405048287 */ /* 0x000fe4000d000000 */
[----:B------:R-:W-:Y:S02]  /*6220*/  UIMAD UR43, UR41, UR7, UR43 ;  /* 0x00000007292b72a4 */ /* 0x000fe4000f8e022b */
[----:B------:R-:W-:Y:S02]  /*6230*/  @!UP0 UIMAD UR10, UR9, UR11, UR4 ;  /* 0x0000000b090a82a4 */ /* 0x000fe4000f8e0204 */
[----:B------:R-:W-:Y:S04]  /*6240*/  @!UP0 UIADD3 UR11, UPT, UPT, UR12, -UR4, URZ ;  /* 0x800000040c0b8290 */ /* 0x000fe8000fffe0ff */
[----:B------:R-:W-:Y:S03]  /*6250*/  @!UP0 UIMAD UR8, UR11, UR37, UR5 ;  /* 0x000000250b0882a4 */ /* 0x000fe6000f8e0205 */
[----:B------:R-:W-:Y:S02]  /*6260*/  @!UP0 UMOV UR5, UR10 ;  /* 0x0000000a00058c82 */ /* 0x000fe40008000000 */
[----:B------:R-:W-:Y:S02]  /*6270*/  UIMAD UR43, UR5, UR41, UR43 ;  /* 0x00000029052b72a4 */ /* 0x000fe4000f8e022b */
[----:B------:R-:W-:Y:S11]  /*6280*/  UIMAD UR42, UR8, UR46, UR42 ;  /* 0x0000002e082a72a4 */ /* 0x000ff6000f8e022a */
[----:B------:R-:W-:Y:S01]  /*6290*/  @!UPT UIADD3 URZ, UPT, UPT, URZ, URZ, URZ ;  /* 0x000000fffffff290 */ /* 0x000fe2000fffe0ff */
.L_x_113:
[----:B------:R-:W-:Y:S01]  /*62a0*/  UISETP.NE.AND UP0, UPT, UR40, 0x1, UPT ;  /* 0x000000012800788c */ /* 0x000fe2000bf05270 */
[----:B------:R-:W-:Y:S10]  /*62b0*/  IADD3 R150, PT, PT, R150, 0x1, RZ ;  /* 0x0000000196967810 */ /* 0x000ff40007ffe0ff */
[----:B------:R-:W2:Y:S01]  /*62c0*/  @!UP0 LDCU.128 UR8, c[0x0][0xb10] ;  /* 0x00016200ff0887ac */ /* 0x000ea20008000c00 */
[----:B------:R-:W4:Y:S01]  /*62d0*/  @!UP0 LDCU UR5, c[0x0][0xb0c] ;  /* 0x00016180ff0587ac */ /* 0x000f220008000800 */
[----:B------:R-:W3:Y:S01]  /*62e0*/  @!UP0 LDCU UR4, c[0x0][0xb20] ;  /* 0x00016400ff0487ac */ /* 0x000ee20008000800 */
[----:B--2---:R-:W-:Y:S02]  /*62f0*/  UIMAD.WIDE.U32 UR6, UR43, UR8, URZ ;  /* 0x000000082b0672a5 */ /* 0x004fe4000f8e00ff */
[----:B------:R-:W-:Y:S02]  /*6300*/  UIMAD.WIDE.U32 UR12, UR42, UR11, URZ ;  /* 0x0000000b2a0c72a5 */ /* 0x000fe4000f8e00ff */
[----:B------:R-:W-:Y:S02]  /*6310*/  @!UP0 UISETP.NE.AND UP1, UPT, UR10, 0x1, UPT ;  /* 0x000000010a00888c */ /* 0x000fe4000bf25270 */
[----:B------:R-:W-:Y:S02]  /*6320*/  @!UP0 USHF.R.U32.HI UR7, URZ, UR9, UR7 ;  /* 0x00000009ff078299 */ /* 0x000fe40008011607 */
[----:B----4-:R-:W-:Y:S02]  /*6330*/  @!UP0 UISETP.NE.AND UP2, UPT, UR5, 0x1, UPT ;  /* 0x000000010500888c */ /* 0x010fe4000bf45270 */
[----:B---3--:R-:W-:Y:S02]  /*6340*/  @!UP0 USHF.R.U32.HI UR4, URZ, UR4, UR13 ;  /* 0x00000004ff048299 */ /* 0x008fe4000801160d */
[----:B------:R-:W-:Y:S02]  /*6350*/  @!UP0 USEL UR7, UR43, UR7, !UP2 ;  /* 0x000000072b078287 */ /* 0x000fe4000d000000 */
[----:B------:R-:W-:Y:S04]  /*6360*/  @!UP0 USEL UR6, UR42, UR4, !UP1 ;  /* 0x000000042a068287 */ /* 0x000fe8000c800000 */
[----:B------:R-:W-:Y:S02]  /*6370*/  @!UP0 UIADD3 UR4, UPT, UPT, -UR7, UR6, URZ ;  /* 0x0000000607048290 */ /* 0x000fe4000fffe1ff */
[----:B------:R-:W-:Y:S02]  /*6380*/  @!UP0 UIADD3 UR6, UPT, UPT, UR7, -UR6, URZ ;  /* 0x8000000607068290 */ /* 0x000fe4000fffe0ff */
[----:B------:R-:W-:Y:S02]  /*6390*/  @!UP0 UIMAD UR43, UR4, UR5, UR43 ;  /* 0x00000005042b82a4 */ /* 0x000fe4000f8e022b */
[----:B------:R-:W-:Y:S02]  /*63a0*/  @!UP0 UIMAD UR42, UR6, UR10, UR42 ;  /* 0x0000000a062a82a4 */ /* 0x000fe4000f8e022a */
[----:B------:R-:W-:Y:S09]  /*63b0*/  ULOP3.LUT UP0, URZ, UR56, 0x1b0, URZ, 0xc0, !UPT ;  /* 0x000001b038ff7892 */ /* 0x000ff2000f80c0ff */
[----:B------:R-:W-:Y:S05]  /*63c0*/  BRA.U !UP0, `(.L_x_114) ;  /* 0x0000000108407547 */ /* 0x000fea000b800000 */
[----:B------:R-:W2:Y:S01]  /*63d0*/  LDCU.64 UR8, c[0x4][0x80] ;  /* 0x01001000ff0877ac */ /* 0x000ea20008000a00 */
[----:B------:R-:W-:Y:S01]  /*63e0*/  MOV R3, 0x0 ;  /* 0x0000000000037802 */ /* 0x000fe20000000f00 */
[----:B------:R-:W-:Y:S02]  /*63f0*/  HFMA2 R12, -RZ, RZ, 0, 5.9604644775390625e-08 ;  /* 0x00000001ff0c7431 */ /* 0x000fe400000001ff */
[----:B------:R-:W-:Y:S02]  /*6400*/  IMAD.MOV.U32 R8, RZ, RZ, 0x70 ;  /* 0x00000070ff087424 */ /* 0x000fe400078e00ff */
[----:B------:R-:W-:Y:S01]  /*6410*/  IMAD.MOV.U32 R13, RZ, RZ, RZ ;  /* 0x000000ffff0d7224 */ /* 0x000fe200078e00ff */
[----:B------:R-:W3:Y:S01]  /*6420*/  LDCU.64 UR6, c[0x4][0x88] ;  /* 0x01001100ff0677ac */ /* 0x000ee20008000a00 */
[----:B------:R-:W4:Y:S01]  /*6430*/  LDC.64 R2, c[0x4][R3] ;  /* 0x0100000003027b82 */ /* 0x000f220000000a00 */
[----:B------:R-:W1:Y:S01]  /*6440*/  LDCU.64 UR4, c[0x4][0x8] ;  /* 0x01000100ff0477ac */ /* 0x000e620008000a00 */
[----:B--2---:R-:W-:Y:S01]  /*6450*/  MOV R5, UR9 ;  /* 0x0000000900057c02 */ /* 0x004fe20008000f00 */
[----:B------:R-:W-:Y:S01]  /*6460*/  IMAD.U32 R4, RZ, RZ, UR8 ;  /* 0x00000008ff047e24 */ /* 0x000fe2000f8e00ff */
[----:B---3--:R-:W-:Y:S01]  /*6470*/  MOV R7, UR7 ;  /* 0x0000000700077c02 */ /* 0x008fe20008000f00 */
[----:B------:R-:W-:Y:S01]  /*6480*/  IMAD.U32 R6, RZ, RZ, UR6 ;  /* 0x00000006ff067e24 */ /* 0x000fe2000f8e00ff */
[----:B-1----:R-:W-:Y:S01]  /*6490*/  MOV R11, UR5 ;  /* 0x00000005000b7c02 */ /* 0x002fe20008000f00 */
[----:B------:R-:W-:Y:S02]  /*64a0*/  IMAD.U32 R10, RZ, RZ, UR4 ;  /* 0x00000004ff0a7e24 */ /* 0x000fe4000f8e00ff */
[----:B------:R-:W-:Y:S07]  /*64b0*/  LEPC R20, `(.L_x_114) ;  /* 0x000000001014794e */ /* 0x000fee0000000000 */
[----:B----45:R-:W-:Y:S05]  /*64c0*/  CALL.ABS.NOINC R2 ;  /* 0x0000000002007343 */ /* 0x030fea0003c00000 */
.L_x_114:
[----:B------:R-:W-:Y:S01]  /*64d0*/  LOP3.LUT P0, RZ, R154, 0x1b0, RZ, 0xc0, !PT ;  /* 0x000001b09aff7812 */ /* 0x000fe2000780c0ff */
[----:B------:R-:W-:Y:S11]  /*64e0*/  BSSY.RECONVERGENT B6, `(.L_x_115) ;  /* 0x0000013000067945 */ /* 0x000ff60003800200 */
[----:B------:R-:W-:Y:S01]  /*64f0*/  @!UPT UIADD3 URZ, UPT, UPT, URZ, URZ, URZ ;  /* 0x000000fffffff290 */ /* 0x000fe2000fffe0ff */
[----:B------:R-:W-:Y:S05]  /*6500*/  @!P0 BRA `(.L_x_116) ;  /* 0x0000000000408947 */ /* 0x000fea0003800000 */
        /* <DEDUP_REMOVED lines=16> */
.L_x_116:
[----:B------:R-:W-:Y:S05]  /*6610*/  BSYNC.RECONVERGENT B6 ;  /* 0x0000000000067941 */ /* 0x000fea0003800200 */
.L_x_115:
[----:B------:R-:W-:Y:S02]  /*6620*/  ISETP.NE.U32.AND P0, PT, R134, RZ, PT ;  /* 0x000000ff8600720c */ /* 0x000fe40003f05070 */
[C---:B------:R-:W-:Y:S02]  /*6630*/  ISETP.NE.U32.AND P2, PT, R140.reuse, RZ, PT ;  /* 0x000000ff8c00720c */ /* 0x040fe40003f45070 */
[----:B------:R-:W-:Y:S02]  /*6640*/  ISETP.NE.AND.EX P0, PT, R135, RZ, PT, P0 ;  /* 0x000000ff8700720c */ /* 0x000fe40003f05300 */
[----:B------:R-:W-:Y:S02]  /*6650*/  ISETP.NE.U32.AND P4, PT, R140, RZ, PT ;  /* 0x000000ff8c00720c */ /* 0x000fe40003f85070 */
[C---:B------:R-:W-:Y:S02]  /*6660*/  ISETP.NE.AND.EX P2, PT, R141.reuse, RZ, P0, P2 ;  /* 0x000000ff8d00720c */ /* 0x040fe40000745320 */
[----:B------:R-:W-:Y:S02]  /*6670*/  ISETP.NE.AND.EX P4, PT, R141, RZ, PT, P4 ;  /* 0x000000ff8d00720c */ /* 0x000fe40003f85340 */
[----:B------:R-:W-:Y:S02]  /*6680*/  ISETP.NE.U32.AND P5, PT, R138, RZ, PT ;  /* 0x000000ff8a00720c */ /* 0x000fe40003fa5070 */
[----:B------:R-:W-:Y:S02]  /*6690*/  PLOP3.LUT P0, PT, PT, PT, PT, 0x8, 0x80 ;  /* 0x000000000080781c */ /* 0x000fe40003f0e170 */
[----:B------:R-:W-:Y:S05]  /*66a0*/  ISETP.NE.AND.EX P5, PT, R139, RZ, PT, P5 ;  /* 0x000000ff8b00720c */ /* 0x000fea0003fa5350 */
[----:B------:R-:W-:Y:S02]  /*66b0*/  @!P2 ISETP.NE.U32.AND P1, PT, R134, RZ, PT ;  /* 0x000000ff8600a20c */ /* 0x000fe40003f25070 */
[----:B------:R-:W-:Y:S02]  /*66c0*/  @!P2 PLOP3.LUT P0, PT, P4, PT, PT, 0x80, 0x8 ;  /* 0x000000000008a81c */ /* 0x000fe4000270f070 */
[----:B------:R-:W-:Y:S01]  /*66d0*/  @!P2 ISETP.NE.AND.EX P1, PT, R135, RZ, PT, P1 ;  /* 0x000000ff8700a20c */ /* 0x000fe20003f25310 */
[----:B------:R-:W-:Y:S01]  /*66e0*/  @!UPT UIADD3 URZ, UPT, UPT, URZ, URZ, URZ ;  /* 0x000000fffffff290 */ /* 0x000fe2000fffe0ff */
[----:B------:R-:W-:Y:S11]  /*66f0*/  @!P4 BRA `(.L_x_117) ;  /* 0x00000000002cc947 */ /* 0x000ff60003800000 */
[----:B------:R-:W-:Y:S01]  /*6700*/  ISETP.NE.U32.AND P3, PT, R134, RZ, PT ;  /* 0x000000ff8600720c */ /* 0x000fe20003f65070 */
        /* <DEDUP_REMOVED lines=10> */
.L_x_117:
[----:B------:R-:W-:Y:S05]  /*67b0*/  @!P5 BRA `(.L_x_118) ;  /* 0x000000000020d947 */ /* 0x000fea0003800000 */
[----:B------:R-:W-:Y:S04]  /*67c0*/  ISETP.NE.U32.AND P3, PT, R136, RZ, PT ;  /* 0x000000ff8800720c */ /* 0x000fe80003f65070 */
[----:B------:R-:W-:Y:S11]  /*67d0*/  ISETP.NE.AND.EX P3, PT, R137, RZ, PT, P3 ;  /* 0x000000ff8900720c */ /* 0x000ff60003f65330 */
[----:B------:R-:W-:Y:S02]  /*67e0*/  @!UPT UIADD3 URZ, UPT, UPT, URZ, URZ, URZ ;  /* 0x000000fffffff290 */ /* 0x000fe4000fffe0ff */
[----:B------:R-:W2:Y:S01]  /*67f0*/  @P3 LDC.64 R2, c[0x0][0x8a8] ;  /* 0x00022a00ff023b82 */ /* 0x000ea20000000a00 */
[----:B-1----:R-:W-:Y:S04]  /*6800*/  @P3 IMAD R0, R138, UR36, RZ ;  /* 0x000000248a003c24 */ /* 0x002fe8000f8e02ff */
[----:B--2---:R-:W-:Y:S05]  /*6810*/  @P3 IMAD.WIDE R2, R0, 0x4, R2 ;  /* 0x0000000400023825 */ /* 0x004fea00078e0202 */
[----:B-----5:R2:W5:Y:S02]  /*6820*/  @P3 LDG.E R70, desc[UR52][R2.64] ;  /* 0x0000003402463981 */ /* 0x020564000c1e1900 */
[----:B--2---:R-:W4:Y:S02]  /*6830*/  @!P3 LDC R70, c[0x0][0x8a0] ;  /* 0x00022800ff46bb82 */ /* 0x004f240000000800 */
.L_x_118:
[----:B---3-5:R-:W-:Y:S01]  /*6840*/  @!P2 ISETP.NE.AND P3, PT, R72, RZ, PT ;  /* 0x000000ff4800a20c */ /* 0x028fe20003f65270 */
[----:B------:R-:W-:Y:S01]  /*6850*/  BSSY B1, `(.L_x_119) ;  /* 0x000003f000017945 */ /* 0x000fe20003800000 */
[----:B------:R-:W-:Y:S02]  /*6860*/  @!P2 SEL R2, RZ, 0xffffffff, P1 ;  /* 0xffffffffff02a807 */ /* 0x000fe40000800000 */
[----:B------:R-:W-:Y:S02]  /*6870*/  CS2R R90, SRZ ;  /* 0x00000000005a7805 */ /* 0x000fe4000001ff00 */
[----:B-1----:R-:W-:Y:S02]  /*6880*/  @!P2 SEL R0, RZ, 0xffffffff, P3 ;  /* 0xffffffffff00a807 */ /* 0x002fe40001800000 */
[----:B------:R-:W-:Y:S02]  /*6890*/  CS2R R88, SRZ ;  /* 0x0000000000587805 */ /* 0x000fe4000001ff00 */
[----:B------:R-:W-:Y:S02]  /*68a0*/  @!P2 LOP3.LUT P1, RZ, R147, 0xff, RZ, 0xc0, !PT ;  /* 0x000000ff93ffa812 */ /* 0x000fe4000782c0ff */
[----:B------:R-:W-:Y:S02]  /*68b0*/  CS2R R86, SRZ ;  /* 0x0000000000567805 */ /* 0x000fe4000001ff00 */
[----:B------:R-:W-:Y:S02]  /*68c0*/  LEA R149, R68, UR57, 0x3 ;  /* 0x0000003944957c11 */ /* 0x000fe4000f8e18ff */
[----:B------:R-:W-:Y:S02]  /*68d0*/  CS2R R84, SRZ ;  /* 0x0000000000547805 */ /* 0x000fe4000001ff00 */
[----:B------:R-:W-:Y:S01]  /*68e0*/  @P0 SEL R0, R2, R0, !P1 ;  /* 0x0000000002000207 */ /* 0x000fe20004800000 */
[----:B------:R-:W-:Y:S01]  /*68f0*/  IMAD R2, R68, 0x40, R69 ;  /* 0x0000004044027824 */ /* 0x000fe200078e0245 */
[----:B------:R-:W-:Y:S02]  /*6900*/  SHF.L.U32 R4, R153, 0x1f, RZ ;  /* 0x0000001f99047819 */ /* 0x000fe400000006ff */
[----:B------:R-:W-:Y:S02]  /*6910*/  CS2R R82, SRZ ;  /* 0x0000000000527805 */ /* 0x000fe4000001ff00 */
[----:B------:R-:W-:Y:S02]  /*6920*/  @!P2 LOP3.LUT R0, R0, 0x1, RZ, 0xc0, !PT ;  /* 0x000000010000a812 */ /* 0x000fe400078ec0ff */
[----:B------:R-:W-:Y:S02]  /*6930*/  CS2R R80, SRZ ;  /* 0x0000000000507805 */ /* 0x000fe4000001ff00 */
[----:B------:R-:W-:Y:S02]  /*6940*/  PLOP3.LUT P5, PT, PT, PT, PT, 0x8, 0x80 ;  /* 0x000000000080781c */ /* 0x000fe40003fae170 */
[----:B------:R-:W-:Y:S02]  /*6950*/  CS2R R18, SRZ ;  /* 0x0000000000127805 */ /* 0x000fe4000001ff00 */
[----:B------:R-:W-:Y:S02]  /*6960*/  ISETP.NE.U32.OR P2, PT, R0, 0x1, P2 ;  /* 0x000000010000780c */ /* 0x000fe40001745470 */
[----:B------:R-:W-:Y:S11]  /*6970*/  CS2R R16, SRZ ;  /* 0x0000000000107805 */ /* 0x000ff6000001ff00 */
[----:B------:R-:W-:Y:S04]  /*6980*/  @P2 SHF.L.U32 R0, R151, 0x1f, RZ ;  /* 0x0000001f97002819 */ /* 0x000fe800000006ff */
[----:B------:R-:W1:Y:S01]  /*6990*/  @P2 SYNCS.PHASECHK.TRANS64.TRYWAIT P0, [UR57+0x140], R0 ;  /* 0x00014000ff0025a7 */ /* 0x000e620008001139 */
[----:B------:R2:W3:Y:S01]  /*69a0*/  SYNCS.PHASECHK.TRANS64.TRYWAIT P3, [R149+URZ+0x180], R4 ;  /* 0x00018004950075a7 */ /* 0x0004e200080611ff */
[----:B-1----:R-:W-:Y:S01]  /*69b0*/  @P2 PLOP3.LUT P5, PT, P0, PT, PT, 0x8, 0x80 ;  /* 0x000000000080281c */ /* 0x002fe200007ae170 */
[----:B------:R-:W-:Y:S01]  /*69c0*/  @!UPT UIADD3 URZ, UPT, UPT, URZ, URZ, URZ ;  /* 0x000000fffffff290 */ /* 0x000fe2000fffe0ff */
[----:B--23--:R-:W-:Y:S11]  /*69d0*/  @!P2 BRA `(.L_x_120) ;  /* 0x000000000098a947 */ /* 0x00cff60003800000 */
[----:B------:R-:W-:Y:S01]  /*69e0*/  ISETP.NE.U32.AND P0, PT, R134, RZ, PT ;  /* 0x000000ff8600720c */ /* 0x000fe20003f05070 */
[----:B------:R-:W-:Y:S01]  /*69f0*/  BSSY B0, `(.L_x_121) ;  /* 0x0000016000007945 */ /* 0x000fe20003800000 */
[----:B------:R-:W-:Y:S02]  /*6a00*/  ISETP.NE.AND P2, PT, R72, RZ, PT ;  /* 0x000000ff4800720c */ /* 0x000fe40003f45270 */
[----:B------:R-:W-:Y:S02]  /*6a10*/  CS2R R18, SRZ ;  /* 0x0000000000127805 */ /* 0x000fe4000001ff00 */
[----:B------:R-:W-:Y:S02]  /*6a20*/  ISETP.NE.AND.EX P0, PT, R135, RZ, PT, P0 ;  /* 0x000000ff8700720c */ /* 0x000fe40003f05300 */
[----:B------:R-:W-:Y:S02]  /*6a30*/  CS2R R16, SRZ ;  /* 0x0000000000107805 */ /* 0x000fe4000001ff00 */
[----:B------:R-:W-:Y:S02]  /*6a40*/  LOP3.LUT P1, RZ, R147, 0xff, RZ, 0xc0, !PT ;  /* 0x000000ff93ff7812 */ /* 0x000fe4000782c0ff */
[----:B------:R-:W-:Y:S02]  /*6a50*/  CS2R R82, SRZ ;  /* 0x0000000000527805 */ /* 0x000fe4000001ff00 */
[----:B------:R-:W-:Y:S02]  /*6a60*/  SEL R0, RZ, 0xffffffff, P2 ;  /* 0xffffffffff007807 */ /* 0x000fe40001000000 */
[----:B------:R-:W-:Y:S02]  /*6a70*/  CS2R R80, SRZ ;  /* 0x0000000000507805 */ /* 0x000fe4000001ff00 */
[----:B------:R-:W-:Y:S02]  /*6a80*/  SEL R3, RZ, 0xffffffff, P0 ;  /* 0xffffffffff037807 */ /* 0x000fe40000000000 */
[----:B------:R-:W-:Y:S02]  /*6a90*/  CS2R R86, SRZ ;  /* 0x0000000000567805 */ /* 0x000fe4000001ff00 */
[----:B------:R-:W-:Y:S02]  /*6aa0*/  CS2R R84, SRZ ;  /* 0x0000000000547805 */ /* 0x000fe4000001ff00 */
[----:B------:R-:W-:Y:S02]  /*6ab0*/  CS2R R90, SRZ ;  /* 0x00000000005a7805 */ /* 0x000fe4000001ff00 */
[----:B------:R-:W-:Y:S02]  /*6ac0*/  @P4 SEL R0, R3, R0, !P1 ;  /* 0x0000000003004207 */ /* 0x000fe40004800000 */
[----:B------:R-:W-:Y:S02]  /*6ad0*/  CS2R R88, SRZ ;  /* 0x0000000000587805 */ /* 0x000fe4000001ff00 */
[----:B------:R-:W-:Y:S04]  /*6ae0*/  LOP3.LUT R0, R0, 0x1, RZ, 0xc0, !PT ;  /* 0x0000000100007812 */ /* 0x000fe800078ec0ff */
[----:B------:R-:W-:Y:S01]  /*6af0*/  ISETP.NE.U32.AND P0, PT, R0, 0x1, PT ;  /* 0x000000010000780c */ /* 0x000fe20003f05070 */
[----:B------:R-:W-:Y:S01]  /*6b00*/  @!UPT UIADD3 URZ, UPT, UPT, URZ, URZ, URZ ;  /* 0x000000fffffff290 */ /* 0x000fe2000fffe0ff */
[----:B------:R-:W-:Y:S11]  /*6b10*/  @!P5 BRA `(.L_x_122) ;  /* 0x00000000000cd947 */ /* 0x000ff60003800000 */
[----:B------:R-:W-:Y:S04]  /*6b20*/  SHF.L.U32 R3, R151, 0x1f, RZ ;  /* 0x0000001f97037819 */ /* 0x000fe800000006ff */
[----:B------:R-:W1:Y:S02]  /*6b30*/  SYNCS.PHASECHK.TRANS64.TRYWAIT P1, [UR57+0x140], R3 ;  /* 0x00014003ff0075a7 */ /* 0x000e640008021139 */
[----:B-1----:R-:W-:Y:S05]  /*6b40*/  @!P1 BRA `(.L_x_123) ;  /* 0x0000002400689947 */ /* 0x002fea0003800000 */
.L_x_122:
[----:B------:R-:W-:Y:S05]  /*6b50*/  BSYNC B0 ;  /* 0x0000000000007941 */ /* 0x000fea0003800000 */
.L_x_121:
[----:B------:R2:W3:Y:S01]  /*6b60*/  @P0 LDS.128 R16, [R146+UR57+0x400] ;  /* 0x0004003992100984 */ /* 0x0004e20008000c00 */
[----:B------:R-:W-:Y:S01]  /*6b70*/  UIADD3 UR4, UPT, UPT, UR57, 0x148, URZ ;  /* 0x0000014839047890 */ /* 0x000fe2000fffe0ff */
[----:B------:R-:W-:Y:S02]  /*6b80*/  LOP3.LUT R151, R151, 0x1, RZ, 0x3c, !PT ;  /* 0x0000000197977812 */ /* 0x000fe400078e3cff */
[----:B------:R2:W1:Y:S01]  /*6b90*/  @P0 LDS.128 R80, [R145+0x400] ;  /* 0x0004000091500984 */ /* 0x0004620000000c00 */
[----:B------:R-:W-:Y:S03]  /*6ba0*/  UPRMT UR4, UR54, 0x654, UR4 ;  /* 0x0000065436047896 */ /* 0x000fe60008000004 */
[----:B------:R2:W1:Y:S04]  /*6bb0*/  @P0 LDS.128 R84, [R144+0x400] ;  /* 0x0004000090540984 */ /* 0x0004680000000c00 */
[----:B------:R2:W1:Y:S01]  /*6bc0*/  @P0 LDS.128 R88, [R143+0x400] ;  /* 0x000400008f580984 */ /* 0x0004620000000c00 */
[----:B------:R-:W-:Y:S01]  /*6bd0*/  @!PT LDS RZ, [RZ] ;  /* 0x00000000fffff984 */ /* 0x000fe20000000800 */
[----:B------:R-:W-:Y:S01]  /*6be0*/  @!PT LDS RZ, [RZ] ;  /* 0x00000000fffff984 */ /* 0x000fe20000000800 */
[----:B------:R-:W-:Y:S01]  /*6bf0*/  @!PT LDS RZ, [RZ] ;  /* 0x00000000fffff984 */ /* 0x000fe20000000800 */
[----:B------:R-:W-:Y:S01]  /*6c00*/  @!PT LDS RZ, [RZ] ;  /* 0x00000000fffff984 */ /* 0x000fe20000000800 */
[----:B------:R5:W-:Y:S06]  /*6c10*/  MEMBAR.ALL.CTA ;  /* 0x0000000000007992 */ /* 0x000bec0000008000 */
[----:B-----5:R-:W5:Y:S02]  /*6c20*/  FENCE.VIEW.ASYNC.S ;  /* 0x00000000000073c6 */ /* 0x020f640000000000 */
[----:B-----5:R-:W-:Y:S01]  /*6c30*/  SYNCS.ARRIVE.TRANS64.RED.A1T0 RZ, [UR4], RZ ;  /* 0x000000ffffff79a7 */ /* 0x020fe20008100404 */
.L_x_120:
[----:B------:R-:W-:Y:S05]  /*6c40*/  BSYNC B1 ;  /* 0x0000000000017941 */ /* 0x000fea0003800000 */
.L_x_119:
[----:B-1----:R-:W-:Y:S04]  /*6c50*/  SHF.R.U32.HI R0, RZ, 0x15, R2 ;  /* 0x00000015ff007819 */ /* 0x002fe80000011602 */
[----:B------:R-:W-:Y:S01]  /*6c60*/  LOP3.LUT P0, RZ, R0, 0x3, R148, 0x48, !PT ;  /* 0x0000000300ff7812 */ /* 0x000fe20007804894 */
[----:B------:R-:W-:Y:S01]  /*6c70*/  @!UPT UIADD3 URZ, UPT, UPT, URZ, URZ, URZ ;  /* 0x000000fffffff290 */ /* 0x000fe2000fffe0ff */
[----:B------:R-:W-:Y:S11]  /*6c80*/  @P3 BRA `(.L_x_124) ;  /* 0x0000000000083947 */ /* 0x000ff60003800000 */
[----:B------:R-:W1:Y:S02]  /*6c90*/  SYNCS.PHASECHK.TRANS64.TRYWAIT P1, [R149+URZ+0x180], R4 ;  /* 0x00018004950075a7 */ /* 0x000e6400080211ff */
[----:B-1----:R-:W-:Y:S05]  /*6ca0*/  @!P1 BRA `(.L_x_125) ;  /* 0x0000002400289947 */ /* 0x002fea0003800000 */
.L_x_124:
[----:B------:R-:W-:Y:S05]  /*6cb0*/  @!P0 BRA `(.L_x_126) ;  /* 0x0000000000408947 */ /* 0x000fea0003800000 */
[----:B------:R-:W1:Y:S01]  /*6cc0*/  LDCU.64 UR8, c[0x4][0x70] ;  /* 0x01000e00ff0877ac */ /* 0x000e620008000a00 */
[----:B------:R-:W-:Y:S01]  /*6cd0*/  MOV R15, 0x0 ;  /* 0x00000000000f7802 */ /* 0x000fe20000000f00 */
[----:B------:R-:W-:Y:S02]  /*6ce0*/  HFMA2 R12, -RZ, RZ, 0, 5.9604644775390625e-08 ;  /* 0x00000001ff0c7431 */ /* 0x000fe400000001ff */
[----:B------:R-:W-:Y:S02]  /*6cf0*/  IMAD.MOV.U32 R8, RZ, RZ, 0x192 ;  /* 0x00000192ff087424 */ /* 0x000fe400078e00ff */
[----:B------:R-:W-:Y:S01]  /*6d00*/  IMAD.MOV.U32 R13, RZ, RZ, RZ ;  /* 0x000000ffff0d7224 */ /* 0x000fe200078e00ff */
[----:B------:R-:W5:Y:S01]  /*6d10*/  LDCU.64 UR6, c[0x4][0x78] ;  /* 0x01000f00ff0677ac */ /* 0x000f620008000a00 */
[----:B------:R-:W2:Y:S01]  /*6d20*/  LDC.64 R14, c[0x4][R15] ;  /* 0x010000000f0e7b82 */ /* 0x000ea20000000a00 */
[----:B------:R-:W3:Y:S01]  /*6d30*/  LDCU.64 UR4, c[0x4][0x10] ;  /* 0x01000200ff0477ac */ /* 0x000ee20008000a00 */
[----:B-1----:R-:W-:Y:S01]  /*6d40*/  MOV R5, UR9 ;  /* 0x0000000900057c02 */ /* 0x002fe20008000f00 */
[----:B------:R-:W-:Y:S01]  /*6d50*/  IMAD.U32 R4, RZ, RZ, UR8 ;  /* 0x00000008ff047e24 */ /* 0x000fe2000f8e00ff */
[----:B-----5:R-:W-:Y:S01]  /*6d60*/  MOV R7, UR7 ;  /* 0x0000000700077c02 */ /* 0x020fe20008000f00 */
[----:B------:R-:W-:Y:S01]  /*6d70*/  IMAD.U32 R6, RZ, RZ, UR6 ;  /* 0x00000006ff067e24 */ /* 0x000fe2000f8e00ff */
[----:B---3--:R-:W-:Y:S01]  /*6d80*/  MOV R11, UR5 ;  /* 0x00000005000b7c02 */ /* 0x008fe20008000f00 */
[----:B------:R-:W-:Y:S02]  /*6d90*/  IMAD.U32 R10, RZ, RZ, UR4 ;  /* 0x00000004ff0a7e24 */ /* 0x000fe4000f8e00ff */
[----:B------:R-:W-:Y:S07]  /*6da0*/  LEPC R20, `(.L_x_126) ;  /* 0x000000001014794e */ /* 0x000fee0000000000 */
[----:B--2-4-:R-:W-:Y:S05]  /*6db0*/  CALL.ABS.NOINC R14 ;  /* 0x000000000e007343 */ /* 0x014fea0003c00000 */
.L_x_126:
[----:B------:R-:W-:Y:S01]  /*6dc0*/  LOP3.LUT P0, RZ, R142, 0x60, RZ, 0xc0, !PT ;  /* 0x000000608eff7812 */ /* 0x000fe2000780c0ff */
[----:B------:R-:W-:Y:S05]  /*6dd0*/  WARPSYNC.ALL ;  /* 0x0000000000007948 */ /* 0x000fea0003800000 */
[----:B------:R-:W-:Y:S01]  /*6de0*/  R2UR UR4, R2 ;  /* 0x00000000020472ca */ /* 0x000fe200000e0000 */
[----:B---3--:R-:W-:Y:S01]  /*6df0*/  IMAD.U32 R129, R18, 0x10000, RZ ;  /* 0x0001000012817824 */ /* 0x008fe200078e00ff */
[----:B------:R-:W-:Y:S01]  /*6e00*/  PRMT R71, R16, 0x8880, RZ ;  /* 0x0000888010477816 */ /* 0x000fe200000000ff */
[----:B------:R-:W-:Y:S01]  /*6e10*/  IMAD.SHL.U32 R92, R90, 0x100, RZ ;  /* 0x000001005a5c7824 */ /* 0x000fe200078e00ff */
[C---:B------:R-:W-:Y:S01]  /*6e20*/  SHF.L.U32 R73, R16.reuse, 0x10, RZ ;  /* 0x0000001010497819 */ /* 0x040fe200000006ff */
[----:B------:R-:W-:Y:S01]  /*6e30*/  IMAD.U32 R114, R83, 0x10000, RZ ;  /* 0x0001000053727824 */ /* 0x000fe200078e00ff */
[----:B------:R-:W-:Y:S01]  /*6e40*/  SHF.L.U32 R74, R16, 0x8, RZ ;  /* 0x00000008104a7819 */ /* 0x000fe200000006ff */
[----:B------:R-:W-:Y:S01]  /*6e50*/  IMAD.U32 R103, R88, 0x10000, RZ ;  /* 0x0001000058677824 */ /* 0x000fe200078e00ff */
[----:B------:R-:W-:Y:S01]  /*6e60*/  SHF.R.S32.HI R75, RZ, 0x18, R16 ;  /* 0x00000018ff4b7819 */ /* 0x000fe20000011410 */
[----:B------:R-:W-:Y:S01]  /*6e70*/  IMAD.SHL.U32 R122, R80, 0x100, RZ ;  /* 0x00000100507a7824 */ /* 0x000fe200078e00ff */
[----:B------:R-:W-:Y:S01]  /*6e80*/  PRMT R133, R17, 0x8880, RZ ;  /* 0x0000888011857816 */ /* 0x000fe200000000ff */
[----:B------:R-:W-:Y:S01]  /*6e90*/  IMAD.SHL.U32 R107, R85, 0x100, RZ ;  /* 0x00000100556b7824 */ /* 0x000fe200078e00ff */
[C---:B------:R-:W-:Y:S01]  /*6ea0*/  SHF.L.U32 R132, R17.reuse, 0x10, RZ ;  /* 0x0000001011847819 */ /* 0x040fe200000006ff */
[----:B------:R-:W-:Y:S01]  /*6eb0*/  BSSY.RECONVERGENT B0, `(.L_x_127) ;  /* 0x0000122000007945 */ /* 0x000fe20003800200 */
[----:B------:R-:W-:Y:S02]  /*6ec0*/  SHF.L.U32 R131, R17, 0x8, RZ ;  /* 0x0000000811837819 */ /* 0x000fe400000006ff */
[----:B------:R-:W-:Y:S02]  /*6ed0*/  SHF.R.S32.HI R76, RZ, 0x18, R17 ;  /* 0x00000018ff4c7819 */ /* 0x000fe40000011411 */
[C---:B------:R-:W-:Y:S02]  /*6ee0*/  PRMT R130, R18.reuse, 0x8880, RZ ;  /* 0x0000888012827816 */ /* 0x040fe400000000ff */
[----:B------:R-:W-:Y:S02]  /*6ef0*/  SHF.L.U32 R128, R18, 0x8, RZ ;  /* 0x0000000812807819 */ /* 0x000fe400000006ff */
[----:B------:R-:W-:Y:S02]  /*6f00*/  SHF.R.S32.HI R77, RZ, 0x18, R18 ;  /* 0x00000018ff4d7819 */ /* 0x000fe40000011412 */
[C---:B------:R-:W-:Y:S02]  /*6f10*/  PRMT R127, R19.reuse, 0x8880, RZ ;  /* 0x00008880137f7816 */ /* 0x040fe400000000ff */
[C---:B------:R-:W-:Y:S02]  /*6f20*/  SHF.L.U32 R126, R19.reuse, 0x10, RZ ;  /* 0x00000010137e7819 */ /* 0x040fe400000006ff */
[----:B------:R-:W-:Y:S02]  /*6f30*/  SHF.L.U32 R125, R19, 0x8, RZ ;  /* 0x00000008137d7819 */ /* 0x000fe400000006ff */
[----:B------:R-:W-:Y:S02]  /*6f40*/  SHF.R.S32.HI R78, RZ, 0x18, R19 ;  /* 0x00000018ff4e7819 */ /* 0x000fe40000011413 */
[----:B------:R-:W1:Y:S01]  /*6f50*/  LDTM.x64 R4, tmem[UR4] ;  /* 0x00000004000479ee */ /* 0x000e620008340000 */
[----:B------:R-:W-:Y:S01]  /*6f60*/  NOP ;  /* 0x0000000000007918 */ /* 0x000fe20000000000 */
[----:B------:R-:W-:Y:S02]  /*6f70*/  IADD3 R149, PT, PT, R149, 0x1a0, RZ ;  /* 0x000001a095957810 */ /* 0x000fe40007ffe0ff */
[----:B------:R-:W-:Y:S02]  /*6f80*/  SHF.R.S32.HI R73, RZ, 0x18, R73 ;  /* 0x00000018ff497819 */ /* 0x000fe40000011449 */
[----:B------:R-:W-:Y:S02]  /*6f90*/  LOP3.LUT R149, R149, 0xfefffff8, RZ, 0xc0, !PT ;  /* 0xfefffff895957812 */ /* 0x000fe400078ec0ff */
[C---:B------:R-:W-:Y:S02]  /*6fa0*/  PRMT R94, R90.reuse, 0x8880, RZ ;  /* 0x000088805a5e7816 */ /* 0x040fe400000000ff */
[----:B-1----:R1:W-:Y:S01]  /*6fb0*/  SYNCS.ARRIVE.TRANS64.RED.A1T0 RZ, [R149+URZ], RZ ;  /* 0x000000ff95ff79a7 */ /* 0x0023e200081004ff */
[----:B------:R-:W-:Y:S02]  /*6fc0*/  SHF.L.U32 R93, R90, 0x10, RZ ;  /* 0x000000105a5d7819 */ /* 0x000fe400000006ff */
[----:B------:R-:W-:Y:S02]  /*6fd0*/  SHF.R.S32.HI R74, RZ, 0x18, R74 ;  /* 0x00000018ff4a7819 */ /* 0x000fe4000001144a */
[C---:B------:R-:W-:Y:S02]  /*6fe0*/  PRMT R124, R80.reuse, 0x8880, RZ ;  /* 0x00008880507c7816 */ /* 0x040fe400000000ff */
[----:B------:R-:W-:Y:S02]  /*6ff0*/  SHF.L.U32 R123, R80, 0x10, RZ ;  /* 0x00000010507b7819 */ /* 0x000fe400000006ff */
[C---:B------:R-:W-:Y:S02]  /*7000*/  PRMT R121, R81.reuse, 0x8880, RZ ;  /* 0x0000888051797816 */ /* 0x040fe400000000ff */
[----:B------:R-:W-:Y:S02]  /*7010*/  SHF.R.S32.HI R79, RZ, 0x18, R80 ;  /* 0x00000018ff4f7819 */ /* 0x000fe40000011450 */
[----:B------:R-:W-:Y:S01]  /*7020*/  SHF.L.U32 R120, R81, 0x10, RZ ;  /* 0x0000001051787819 */ /* 0x000fe200000006ff */
[C---:B----4-:R-:W-:Y:S01]  /*7030*/  IMAD R0, R70.reuse, R4, RZ ;  /* 0x0000000446007224 */ /* 0x050fe200078e02ff */
[----:B------:R-:W-:Y:S01]  /*7040*/  SHF.R.S32.HI R4, RZ, 0x18, R132 ;  /* 0x00000018ff047819 */ /* 0x000fe20000011484 */
[C---:B------:R-:W-:Y:S01]  /*7050*/  IMAD R2, R70.reuse, R5, RZ ;  /* 0x0000000546027224 */ /* 0x040fe200078e02ff */
[----:B------:R-:W-:Y:S01]  /*7060*/  SHF.R.S32.HI R5, RZ, 0x18, R131 ;  /* 0x00000018ff057819 */ /* 0x000fe20000011483 */
[----:B------:R-:W-:Y:S01]  /*7070*/  IMAD R3, R70, R6, RZ ;  /* 0x0000000646037224 */ /* 0x000fe200078e02ff */
[----:B------:R-:W-:Y:S01]  /*7080*/  PRMT R118, R82, 0x8880, RZ ;  /* 0x0000888052767816 */ /* 0x000fe200000000ff */
[-C--:B------:R-:W-:Y:S01]  /*7090*/  IMAD R0, R71, R72.reuse, R0 ;  /* 0x0000004847007224 */ /* 0x080fe200078e0200 */
[----:B------:R-:W-:Y:S01]  /*70a0*/  SHF.R.S32.HI R80, RZ, 0x18, R81 ;  /* 0x00000018ff507819 */ /* 0x000fe20000011451 */
[----:B------:R-:W-:Y:S01]  /*70b0*/  IMAD R7, R70, R7, RZ ;  /* 0x0000000746077224 */ /* 0x000fe200078e02ff */
[----:B------:R-:W-:Y:S01]  /*70c0*/  SHF.L.U32 R117, R82, 0x10, RZ ;  /* 0x0000001052757819 */ /* 0x000fe200000006ff */
[-C--:B------:R-:W-:Y:S01]  /*70d0*/  IMAD R2, R73, R72.reuse, R2 ;  /* 0x0000004849027224 */ /* 0x080fe200078e0202 */
[----:B------:R-:W-:Y:S01]  /*70e0*/  PRMT R115, R83, 0x8880, RZ ;  /* 0x0000888053737816 */ /* 0x000fe200000000ff */
[-C--:B------:R-:W-:Y:S01]  /*70f0*/  IMAD R3, R74, R72.reuse, R3 ;  /* 0x000000484a037224 */ /* 0x080fe200078e0203 */
[----:B------:R-:W-:Y:S01]  /*7100*/  SHF.R.S32.HI R74, RZ, 0x18, R90 ;  /* 0x00000018ff4a7819 */ /* 0x000fe2000001145a */
[----:B------:R-:W-:Y:S01]  /*7110*/  IMAD R7, R75, R72, R7 ;  /* 0x000000484b077224 */ /* 0x000fe200078e0207 */
[----:B------:R-:W-:Y:S01]  /*7120*/  PRMT R112, R84, 0x8880, RZ ;  /* 0x0000888054707816 */ /* 0x000fe200000000ff */
[----:B------:R-:W-:Y:S01]  /*7130*/  IMAD R8, R70, R8, RZ ;  /* 0x0000000846087224 */ /* 0x000fe200078e02ff */
[----:B------:R-:W-:Y:S01]  /*7140*/  SHF.L.U32 R111, R84, 0x10, RZ ;  /* 0x00000010546f7819 */ /* 0x000fe200000006ff */
[C---:B------:R-:W-:Y:S01]  /*7150*/  IMAD R9, R70.reuse, R9, RZ ;  /* 0x0000000946097224 */ /* 0x040fe200078e02ff */
[----:B------:R-:W-:Y:S01]  /*7160*/  I2IP.S8.S32.SAT R90, R7, R3, RZ ;  /* 0x00000003075a7239 */ /* 0x000fe200000014ff */
[C---:B------:R-:W-:Y:S01]  /*7170*/  IMAD R10, R70.reuse, R10, RZ ;  /* 0x0000000a460a7224 */ /* 0x040fe200078e02ff */
[----:B------:R-:W-:Y:S01]  /*7180*/  MOV R3, R133 ;  /* 0x0000008500037202 */ /* 0x000fe20000000f00 */
[C---:B------:R-:W-:Y:S01]  /*7190*/  IMAD R11, R70.reuse, R11, RZ ;  /* 0x0000000b460b7224 */ /* 0x040fe200078e02ff */
[C---:B------:R-:W-:Y:S01]  /*71a0*/  PRMT R109, R85.reuse, 0x8880, RZ ;  /* 0x00008880556d7816 */ /* 0x040fe200000000ff */
[----:B------:R-:W-:Y:S01]  /*71b0*/  IMAD R6, R70, R19, RZ ;  /* 0x0000001346067224 */ /* 0x000fe200078e02ff */
[----:B------:R-:W-:Y:S01]  /*71c0*/  SHF.L.U32 R108, R85, 0x10, RZ ;  /* 0x00000010556c7819 */ /* 0x000fe200000006ff */
[----:B------:R-:W-:Y:S01]  /*71d0*/  IMAD R8, R3, R72, R8 ;  /* 0x0000004803087224 */ /* 0x000fe200078e0208 */
[----:B------:R-:W-:Y:S01]  /*71e0*/  MOV R3, R130 ;  /* 0x0000008200037202 */ /* 0x000fe20000000f00 */
[----:B------:R-:W-:Y:S01]  /*71f0*/  IMAD R9, R4, R72, R9 ;  /* 0x0000004804097224 */ /* 0x000fe200078e0209 */
[----:B------:R-:W-:Y:S01]  /*7200*/  SHF.R.S32.HI R4, RZ, 0x18, R129 ;  /* 0x00000018ff047819 */ /* 0x000fe20000011481 */
[----:B------:R-:W-:Y:S01]  /*7210*/  IMAD R19, R70, R24, RZ ;  /* 0x0000001846137224 */ /* 0x000fe200078e02ff */
[----:B------:R-:W-:Y:S01]  /*7220*/  PRMT R106, R86, 0x8880, RZ ;  /* 0x00008880566a7816 */ /* 0x000fe200000000ff */
[----:B------:R-:W-:Y:S01]  /*7230*/  IMAD R10, R5, R72, R10 ;  /* 0x00000048050a7224 */ /* 0x000fe200078e020a */
[----:B------:R-:W-:Y:S01]  /*7240*/  SHF.R.S32.HI R5, RZ, 0x18, R128 ;  /* 0x00000018ff057819 */ /* 0x000fe20000011480 */
[----:B------:R-:W-:Y:S01]  /*7250*/  IMAD R12, R70, R12, RZ ;  /* 0x0000000c460c7224 */ /* 0x000fe200078e02ff */
[----:B------:R-:W-:Y:S01]  /*7260*/  SHF.L.U32 R104, R86, 0x10, RZ ;  /* 0x0000001056687819 */ /* 0x000fe200000006ff */
[C---:B------:R-:W-:Y:S01]  /*7270*/  IMAD R24, R70.reuse, R29, RZ ;  /* 0x0000001d46187224 */ /* 0x040fe200078e02ff */
[C---:B------:R-:W-:Y:S01]  /*7280*/  PRMT R100, R87.reuse, 0x8880, RZ ;  /* 0x0000888057647816 */ /* 0x040fe200000000ff */
[----:B------:R-:W-:Y:S01]  /*7290*/  IMAD R29, R70, R34, RZ ;  /* 0x00000022461d7224 */ /* 0x000fe200078e02ff */
[----:B------:R-:W-:Y:S01]  /*72a0*/  SHF.L.U32 R99, R87, 0x10, RZ ;  /* 0x0000001057637819 */ /* 0x000fe200000006ff */
[----:B------:R-:W-:Y:S01]  /*72b0*/  IMAD R11, R76, R72, R11 ;  /* 0x000000484c0b7224 */ /* 0x000fe200078e020b */
[----:B------:R-:W-:Y:S01]  /*72c0*/  PRMT R105, R88, 0x8880, RZ ;  /* 0x0000888058697816 */ /* 0x000fe200000000ff */
[C---:B------:R-:W-:Y:S01]  /*72d0*/  IMAD R13, R70.reuse, R13, RZ ;  /* 0x0000000d460d7224 */ /* 0x040fe200078e02ff */
[----:B------:R-:W-:Y:S01]  /*72e0*/  PRMT R97, R89, 0x8880, RZ ;  /* 0x0000888059617816 */ /* 0x000fe200000000ff */
[C---:B------:R-:W-:Y:S01]  /*72f0*/  IMAD R34, R70.reuse, R39, RZ ;  /* 0x0000002746227224 */ /* 0x040fe200078e02ff */
[----:B------:R-:W-:Y:S01]  /*7300*/  I2IP.S8.S32.SAT R11, R11, R10, RZ ;  /* 0x0000000a0b0b7239 */ /* 0x000fe200000014ff */
[C---:B------:R-:W-:Y:S01]  /*7310*/  IMAD R39, R70.reuse, R44, RZ ;  /* 0x0000002c46277224 */ /* 0x040fe200078e02ff */
[----:B------:R-:W-:Y:S01]  /*7320*/  SHF.R.S32.HI R71, RZ, 0x18, R88 ;  /* 0x00000018ff477819 */ /* 0x000fe20000011458 */
[C---:B------:R-:W-:Y:S01]  /*7330*/  IMAD R14, R70.reuse, R14, RZ ;  /* 0x0000000e460e7224 */ /* 0x040fe200078e02ff */
[----:B------:R-:W-:Y:S01]  /*7340*/  SHF.L.U32 R96, R89, 0x10, RZ ;  /* 0x0000001059607819 */ /* 0x000fe200000006ff */
[----:B------:R-:W-:Y:S01]  /*7350*/  IMAD R12, R3, R72, R12 ;  /* 0x00000048030c7224 */ /* 0x000fe200078e020c */
[----:B------:R-:W-:Y:S01]  /*7360*/  SHF.R.S32.HI R73, RZ, 0x18, R89 ;  /* 0x00000018ff497819 */ /* 0x000fe20000011459 */
[C---:B------:R-:W-:Y:S01]  /*7370*/  IMAD R44, R70.reuse, R49, RZ ;  /* 0x00000031462c7224 */ /* 0x040fe200078e02ff */
[----:B------:R-:W-:Y:S01]  /*7380*/  SHF.R.S32.HI R75, RZ, 0x18, R91 ;  /* 0x00000018ff4b7819 */ /* 0x000fe2000001145b */
[C---:B------:R-:W-:Y:S01]  /*7390*/  IMAD R49, R70.reuse, R54, RZ ;  /* 0x0000003646317224 */ /* 0x040fe200078e02ff */
[----:B------:R-:W-:Y:S01]  /*73a0*/  SHF.L.U32 R119, R81, 0x8, RZ ;  /* 0x0000000851777819 */ /* 0x000fe200000006ff */
[----:B------:R-:W-:Y:S01]  /*73b0*/  IMAD R15, R70, R15, RZ ;  /* 0x0000000f460f7224 */ /* 0x000fe200078e02ff */
[----:B------:R-:W-:Y:S01]  /*73c0*/  SHF.R.S32.HI R81, RZ, 0x18, R82 ;  /* 0x00000018ff517819 */ /* 0x000fe20000011452 */
[----:B------:R-:W-:Y:S01]  /*73d0*/  IMAD R13, R4, R72, R13 ;  /* 0x00000048040d7224 */ /* 0x000fe200078e020d */
[----:B------:R-:W-:Y:S01]  /*73e0*/  SHF.L.U32 R116, R82, 0x8, RZ ;  /* 0x0000000852747819 */ /* 0x000fe200000006ff */
[C---:B------:R-:W-:Y:S01]  /*73f0*/  IMAD R7, R70.reuse, R20, RZ ;  /* 0x0000001446077224 */ /* 0x040fe200078e02ff */
[----:B------:R-:W-:Y:S01]  /*7400*/  SHF.R.S32.HI R82, RZ, 0x18, R83 ;  /* 0x00000018ff527819 */ /* 0x000fe20000011453 */
[C---:B------:R-:W-:Y:S01]  /*7410*/  IMAD R54, R70.reuse, R59, RZ ;  /* 0x0000003b46367224 */ /* 0x040fe200078e02ff */
[----:B------:R-:W-:Y:S01]  /*7420*/  SHF.L.U32 R113, R83, 0x8, RZ ;  /* 0x0000000853717819 */ /* 0x000fe200000006ff */
[C---:B------:R-:W-:Y:S01]  /*7430*/  IMAD R20, R70.reuse, R25, RZ ;  /* 0x0000001946147224 */ /* 0x040fe200078e02ff */
[----:B------:R-:W-:Y:S01]  /*7440*/  SHF.R.S32.HI R83, RZ, 0x18, R84 ;  /* 0x00000018ff537819 */ /* 0x000fe20000011454 */
[----:B------:R-:W-:Y:S01]  /*7450*/  IMAD R59, R70, R64, RZ ;  /* 0x00000040463b7224 */ /* 0x000fe200078e02ff */
[----:B------:R-:W-:Y:S01]  /*7460*/  I2IP.S8.S32.SAT R64, R2, R0, R90 ;  /* 0x0000000002407239 */ /* 0x000fe2000000145a */
[----:B------:R-:W-:Y:S01]  /*7470*/  IMAD R14, R5, R72, R14 ;  /* 0x00000048050e7224 */ /* 0x000fe200078e020e */
[----:B------:R-:W-:Y:S01]  /*7480*/  SHF.R.S32.HI R0, RZ, 0x18, R126 ;  /* 0x00000018ff007819 */ /* 0x000fe2000001147e */
[C---:B------:R-:W-:Y:S01]  /*7490*/  IMAD R3, R70.reuse, R16, RZ ;  /* 0x0000001046037224 */ /* 0x040fe200078e02ff */
[----:B------:R-:W-:Y:S01]  /*74a0*/  SHF.R.S32.HI R2, RZ, 0x18, R125 ;  /* 0x00000018ff027819 */ /* 0x000fe2000001147d */
[----:B------:R-:W-:Y:S01]  /*74b0*/  IMAD R25, R70, R30, RZ ;  /* 0x0000001e46197224 */ /* 0x000fe200078e02ff */
[----:B------:R-:W-:Y:S01]  /*74c0*/  SHF.L.U32 R110, R84, 0x8, RZ ;  /* 0x00000008546e7819 */ /* 0x000fe200000006ff */
[----:B------:R-:W-:Y:S01]  /*74d0*/  IMAD.MOV.U32 R10, RZ, RZ, R127 ;  /* 0x000000ffff0a7224 */ /* 0x000fe200078e007f */
[----:B------:R-:W-:Y:S01]  /*74e0*/  SHF.R.S32.HI R84, RZ, 0x18, R85 ;  /* 0x00000018ff547819 */ /* 0x000fe20000011455 */
[----:B------:R-:W-:Y:S01]  /*74f0*/  IMAD R30, R70, R35, RZ ;  /* 0x00000023461e7224 */ /* 0x000fe200078e02ff */
[----:B------:R-:W-:Y:S01]  /*7500*/  SHF.R.S32.HI R85, RZ, 0x18, R86 ;  /* 0x00000018ff557819 */ /* 0x000fe20000011456 */
[----:B------:R-:W-:Y:S01]  /*7510*/  IMAD R15, R77, R72, R15 ;  /* 0x000000484d0f7224 */ /* 0x000fe200078e020f */
[----:B------:R-:W-:Y:S01]  /*7520*/  SHF.L.U32 R101, R86, 0x8, RZ ;  /* 0x0000000856657819 */ /* 0x000fe200000006ff */
[C---:B------:R-:W-:Y:S01]  /*7530*/  IMAD R4, R70.reuse, R17, RZ ;  /* 0x0000001146047224 */ /* 0x040fe200078e02ff */
[----:B------:R-:W-:Y:S01]  /*7540*/  SHF.R.S32.HI R86, RZ, 0x18, R87 ;  /* 0x00000018ff567819 */ /* 0x000fe20000011457 */
[C---:B------:R-:W-:Y:S01]  /*7550*/  IMAD R35, R70.reuse, R40, RZ ;  /* 0x0000002846237224 */ /* 0x040fe200078e02ff */
[----:B------:R-:W-:Y:S01]  /*7560*/  I2IP.S8.S32.SAT R14, R15, R14, RZ ;  /* 0x0000000e0f0e7239 */ /* 0x000fe200000014ff */
[C---:B------:R-:W-:Y:S01]  /*7570*/  IMAD R40, R70.reuse, R45, RZ ;  /* 0x0000002d46287224 */ /* 0x040fe200078e02ff */
[----:B------:R-:W-:Y:S01]  /*7580*/  SHF.L.U32 R98, R87, 0x8, RZ ;  /* 0x0000000857627819 */ /* 0x000fe200000006ff */
[----:B------:R-:W-:Y:S01]  /*7590*/  IMAD R5, R70, R18, RZ ;  /* 0x0000001246057224 */ /* 0x000fe200078e02ff */
[----:B------:R-:W-:Y:S01]  /*75a0*/  SHF.L.U32 R102, R88, 0x8, RZ ;  /* 0x0000000858667819 */ /* 0x000fe200000006ff */
[----:B------:R-:W-:Y:S01]  /*75b0*/  IMAD R45, R70, R50, RZ ;  /* 0x00000032462d7224 */ /* 0x000fe200078e02ff */
[----:B------:R-:W-:Y:S01]  /*75c0*/  SHF.L.U32 R88, R91, 0x10, RZ ;  /* 0x000000105b587819 */ /* 0x000fe200000006ff */
[----:B------:R-:W-:Y:S01]  /*75d0*/  IMAD R3, R10, R72, R3 ;  /* 0x000000480a037224 */ /* 0x000fe200078e0203 */
[----:B------:R-:W-:Y:S01]  /*75e0*/  SHF.L.U32 R95, R89, 0x8, RZ ;  /* 0x00000008595f7819 */ /* 0x000fe200000006ff */
[C---:B------:R-:W-:Y:S01]  /*75f0*/  IMAD R50, R70.reuse, R55, RZ ;  /* 0x0000003746327224 */ /* 0x040fe200078e02ff */
[C---:B------:R-:W-:Y:S01]  /*7600*/  PRMT R89, R91.reuse, 0x8880, RZ ;  /* 0x000088805b597816 */ /* 0x040fe200000000ff */
[----:B------:R-:W-:Y:S01]  /*7610*/  IMAD R55, R70, R60, RZ ;  /* 0x0000003c46377224 */ /* 0x000fe200078e02ff */
[----:B------:R-:W-:Y:S01]  /*7620*/  SHF.L.U32 R87, R91, 0x8, RZ ;  /* 0x000000085b577819 */ /* 0x000fe200000006ff */
[----:B------:R-:W-:Y:S01]  /*7630*/  IMAD R4, R0, R72, R4 ;  /* 0x0000004800047224 */ /* 0x000fe200078e0204 */
[----:B------:R-:W-:Y:S01]  /*7640*/  MOV R0, R124 ;  /* 0x0000007c00007202 */ /* 0x000fe20000000f00 */
[----:B------:R-:W-:Y:S01]  /*7650*/  IMAD R60, R70, R65, RZ ;  /* 0x00000041463c7224 */ /* 0x000fe200078e02ff */
[----:B------:R-:W-:Y:S01]  /*7660*/  I2IP.S8.S32.SAT R65, R9, R8, R11 ;  /* 0x0000000809417239 */ /* 0x000fe2000000140b */
[-C--:B------:R-:W-:Y:S01]  /*7670*/  IMAD R5, R2, R72.reuse, R5 ;  /* 0x0000004802057224 */ /* 0x080fe200078e0205 */
[----:B------:R-:W-:Y:S01]  /*7680*/  SHF.R.S32.HI R8, RZ, 0x18, R123 ;  /* 0x00000018ff087819 */ /* 0x000fe2000001147b */
[----:B------:R-:W-:Y:S01]  /*7690*/  IMAD R16, R70, R21, RZ ;  /* 0x0000001546107224 */ /* 0x000fe200078e02ff */
[----:B------:R-:W-:Y:S01]  /*76a0*/  SHF.R.S32.HI R2, RZ, 0x18, R120 ;  /* 0x00000018ff027819 */ /* 0x000fe20000011478 */
[----:B------:R-:W-:Y:S01]  /*76b0*/  IMAD R6, R78, R72, R6 ;  /* 0x000000484e067224 */ /* 0x000fe200078e0206 */
[----:B------:R-:W-:Y:S01]  /*76c0*/  SHF.R.S32.HI R9, RZ, 0x18, R122 ;  /* 0x00000018ff097819 */ /* 0x000fe2000001147a */
[----:B------:R-:W-:Y:S01]  /*76d0*/  IMAD R17, R70, R22, RZ ;  /* 0x0000001646117224 */ /* 0x000fe200078e02ff */
[----:B------:R-:W-:Y:S01]  /*76e0*/  IADD3 R68, PT, PT, R68, 0x1, RZ ;  /* 0x0000000144447810 */ /* 0x000fe20007ffe0ff */
[-C--:B------:R-:W-:Y:S01]  /*76f0*/  IMAD R7, R0, R72.reuse, R7 ;  /* 0x0000004800077224 */ /* 0x080fe200078e0207 */
[----:B------:R-:W-:Y:S01]  /*7700*/  I2IP.S8.S32.SAT R5, R6, R5, RZ ;  /* 0x0000000506057239 */ /* 0x000fe200000014ff */
[----:B------:R-:W-:Y:S01]  /*7710*/  IMAD R18, R70, R23, RZ ;  /* 0x0000001746127224 */ /* 0x000fe200078e02ff */
[----:B------:R-:W-:Y:S01]  /*7720*/  MOV R0, R121 ;  /* 0x0000007900007202 */ /* 0x000fe20000000f00 */
[-C--:B------:R-:W-:Y:S01]  /*7730*/  IMAD R16, R8, R72.reuse, R16 ;  /* 0x0000004808107224 */ /* 0x080fe200078e0210 */
[----:B------:R-:W-:Y:S01]  /*7740*/  SHF.R.S32.HI R8, RZ, 0x18, R119 ;  /* 0x00000018ff087819 */ /* 0x000fe20000011477 */
[-C--:B------:R-:W-:Y:S02]  /*7750*/  IMAD R17, R9, R72.reuse, R17 ;  /* 0x0000004809117224 */ /* 0x080fe400078e0211 */
[----:B------:R-:W-:Y:S02]  /*7760*/  IMAD R18, R79, R72, R18 ;  /* 0x000000484f127224 */ /* 0x000fe400078e0212 */
[----:B------:R-:W-:Y:S02]  /*7770*/  IMAD R21, R70, R26, RZ ;  /* 0x0000001a46157224 */ /* 0x000fe400078e02ff */
[----:B------:R-:W-:Y:S01]  /*7780*/  IMAD R19, R0, R72, R19 ;  /* 0x0000004800137224 */ /* 0x000fe200078e0213 */
[----:B------:R-:W-:Y:S01]  /*7790*/  I2IP.S8.S32.SAT R17, R18, R17, RZ ;  /* 0x0000001112117239 */ /* 0x000fe200000014ff */
[----:B------:R-:W-:Y:S01]  /*77a0*/  IMAD R22, R70, R27, RZ ;  /* 0x0000001b46167224 */ /* 0x000fe200078e02ff */
[----:B------:R-:W-:Y:S01]  /*77b0*/  MOV R0, R118 ;  /* 0x0000007600007202 */ /* 0x000fe20000000f00 */
[----:B------:R-:W-:Y:S01]  /*77c0*/  IMAD R20, R2, R72, R20 ;  /* 0x0000004802147224 */ /* 0x000fe200078e0214 */
[----:B------:R-:W-:Y:S01]  /*77d0*/  I2IP.S8.S32.SAT R16, R16, R7, R17 ;  /* 0x0000000710107239 */ /* 0x000fe20000001411 */
[----:B------:R-:W-:Y:S01]  /*77e0*/  IMAD R23, R70, R28, RZ ;  /* 0x0000001c46177224 */ /* 0x000fe200078e02ff */
[----:B------:R-:W-:Y:S01]  /*77f0*/  SHF.R.S32.HI R2, RZ, 0x18, R117 ;  /* 0x00000018ff027819 */ /* 0x000fe20000011475 */
[----:B------:R-:W-:Y:S02]  /*7800*/  IMAD R21, R8, R72, R21 ;  /* 0x0000004808157224 */ /* 0x000fe400078e0215 */
[----:B------:R-:W-:Y:S02]  /*7810*/  IMAD R27, R70, R32, RZ ;  /* 0x00000020461b7224 */ /* 0x000fe400078e02ff */
[----:B------:R-:W-:Y:S02]  /*7820*/  IMAD R22, R80, R72, R22 ;  /* 0x0000004850167224 */ /* 0x000fe400078e0216 */
[C---:B------:R-:W-:Y:S02]  /*7830*/  IMAD R32, R70.reuse, R37, RZ ;  /* 0x0000002546207224 */ /* 0x040fe400078e02ff */
[----:B------:R-:W-:Y:S01]  /*7840*/  IMAD R37, R70, R42, RZ ;  /* 0x0000002a46257224 */ /* 0x000fe200078e02ff */
[----:B------:R-:W-:Y:S01]  /*7850*/  I2IP.S8.S32.SAT R17, R22, R21, RZ ;  /* 0x0000001516117239 */ /* 0x000fe200000014ff */
[----:B------:R-:W-:Y:S01]  /*7860*/  IMAD R23, R0, R72, R23 ;  /* 0x0000004800177224 */ /* 0x000fe200078e0217 */
[----:B------:R-:W-:Y:S01]  /*7870*/  SHF.R.S32.HI R0, RZ, 0x18, R116 ;  /* 0x00000018ff007819 */ /* 0x000fe20000011474 */
[----:B------:R-:W-:Y:S01]  /*7880*/  IMAD R42, R70, R47, RZ ;  /* 0x0000002f462a7224 */ /* 0x000fe200078e02ff */
[----:B------:R-:W-:Y:S01]  /*7890*/  I2IP.S8.S32.SAT R17, R20, R19, R17 ;  /* 0x0000001314117239 */ /* 0x000fe20000001411 */
[C---:B------:R-:W-:Y:S02]  /*78a0*/  IMAD R47, R70.reuse, R52, RZ ;  /* 0x00000034462f7224 */ /* 0x040fe400078e02ff */
[C---:B------:R-:W-:Y:S02]  /*78b0*/  IMAD R52, R70.reuse, R57, RZ ;  /* 0x0000003946347224 */ /* 0x040fe400078e02ff */
[C---:B------:R-:W-:Y:S02]  /*78c0*/  IMAD R26, R70.reuse, R31, RZ ;  /* 0x0000001f461a7224 */ /* 0x040fe400078e02ff */
[----:B------:R-:W-:Y:S02]  /*78d0*/  IMAD R57, R70, R62, RZ ;  /* 0x0000003e46397224 */ /* 0x000fe400078e02ff */
[-C--:B------:R-:W-:Y:S01]  /*78e0*/  IMAD R24, R2, R72.reuse, R24 ;  /* 0x0000004802187224 */ /* 0x080fe200078e0218 */
[----:B------:R-:W-:Y:S01]  /*78f0*/  MOV R2, R115 ;  /* 0x0000007300027202 */ /* 0x000fe20000000f00 */
[----:B------:R-:W-:Y:S01]  /*7900*/  IMAD R62, R70, R67, RZ ;  /* 0x00000043463e7224 */ /* 0x000fe200078e02ff */
[----:B------:R-:W-:Y:S01]  /*7910*/  I2IP.S8.S32.SAT R67, R4, R3, R5 ;  /* 0x0000000304437239 */ /* 0x000fe20000001405 */
[-C--:B------:R-:W-:Y:S01]  /*7920*/  IMAD R25, R0, R72.reuse, R25 ;  /* 0x0000004800197224 */ /* 0x080fe200078e0219 */
[----:B------:R-:W-:Y:S01]  /*7930*/  SHF.R.S32.HI R3, RZ, 0x18, R114 ;  /* 0x00000018ff037819 */ /* 0x000fe20000011472 */
[----:B------:R-:W-:Y:S01]  /*7940*/  IMAD R28, R70, R33, RZ ;  /* 0x00000021461c7224 */ /* 0x000fe200078e02ff */
[----:B------:R-:W-:Y:S01]  /*7950*/  SHF.R.S32.HI R4, RZ, 0x18, R113 ;  /* 0x00000018ff047819 */ /* 0x000fe20000011471 */
[-C--:B------:R-:W-:Y:S02]  /*7960*/  IMAD R26, R81, R72.reuse, R26 ;  /* 0x00000048511a7224 */ /* 0x080fe400078e021a */
[-C--:B------:R-:W-:Y:S01]  /*7970*/  IMAD R27, R2, R72.reuse, R27 ;  /* 0x00000048021b7224 */ /* 0x080fe200078e021b */
[----:B------:R-:W-:Y:S01]  /*7980*/  SHF.R.S32.HI R2, RZ, 0x18, R111 ;  /* 0x00000018ff027819 */ /* 0x000fe2000001146f */
[----:B------:R-:W-:Y:S01]  /*7990*/  IMAD R28, R3, R72, R28 ;  /* 0x00000048031c7224 */ /* 0x000fe200078e021c */
[----:B------:R-:W-:Y:S01]  /*79a0*/  I2IP.S8.S32.SAT R18, R26, R25, RZ ;  /* 0x000000191a127239 */ /* 0x000fe200000014ff */
[----:B------:R-:W-:Y:S01]  /*79b0*/  IMAD R31, R70, R36, RZ ;  /* 0x00000024461f7224 */ /* 0x000fe200078e02ff */
[----:B------:R-:W-:Y:S01]  /*79c0*/  SHF.R.S32.HI R3, RZ, 0x18, R108 ;  /* 0x00000018ff037819 */ /* 0x000fe2000001146c */
[-C--:B------:R-:W-:Y:S01]  /*79d0*/  IMAD R29, R4, R72.reuse, R29 ;  /* 0x00000048041d7224 */ /* 0x080fe200078e021d */
[----:B------:R-:W-:Y:S01]  /*79e0*/  I2IP.S8.S32.SAT R18, R24, R23, R18 ;  /* 0x0000001718127239 */ /* 0x000fe20000001412 */
[----:B------:R-:W-:Y:S01]  /*79f0*/  IMAD.MOV.U32 R0, RZ, RZ, R112 ;  /* 0x000000ffff007224 */ /* 0x000fe200078e0070 */
[----:B------:R-:W-:Y:S01]  /*7a00*/  SHF.R.S32.HI R4, RZ, 0x18, R107 ;  /* 0x00000018ff047819 */ /* 0x000fe2000001146b */
[-C--:B------:R-:W-:Y:S02]  /*7a10*/  IMAD R30, R82, R72.reuse, R30 ;  /* 0x00000048521e7224 */ /* 0x080fe400078e021e */
[----:B------:R-:W-:Y:S01]  /*7a20*/  IMAD R31, R0, R72, R31 ;  /* 0x00000048001f7224 */ /* 0x000fe200078e021f */
[----:B------:R-:W-:Y:S01]  /*7a30*/  SHF.R.S32.HI R0, RZ, 0x18, R110 ;  /* 0x00000018ff007819 */ /* 0x000fe2000001146e */
[----:B------:R-:W-:Y:S01]  /*7a40*/  IMAD R33, R70, R38, RZ ;  /* 0x0000002646217224 */ /* 0x000fe200078e02ff */
[----:B------:R-:W-:Y:S01]  /*7a50*/  I2IP.S8.S32.SAT R19, R30, R29, RZ ;  /* 0x0000001d1e137239 */ /* 0x000fe200000014ff */
[-C--:B------:R-:W-:Y:S01]  /*7a60*/  IMAD R32, R2, R72.reuse, R32 ;  /* 0x0000004802207224 */ /* 0x080fe200078e0220 */
[----:B------:R-:W-:Y:S01]  /*7a70*/  MOV R2, R109 ;  /* 0x0000006d00027202 */ /* 0x000fe20000000f00 */
[----:B------:R-:W-:Y:S01]  /*7a80*/  IMAD R33, R0, R72, R33 ;  /* 0x0000004800217224 */ /* 0x000fe200078e0221 */
[----:B------:R-:W-:Y:S01]  /*7a90*/  I2IP.S8.S32.SAT R19, R28, R27, R19 ;  /* 0x0000001b1c137239 */ /* 0x000fe20000001413 */
[----:B------:R-:W-:Y:S01]  /*7aa0*/  IMAD R36, R70, R41, RZ ;  /* 0x0000002946247224 */ /* 0x000fe200078e02ff */
[----:B------:R-:W-:Y:S01]  /*7ab0*/  MOV R0, R106 ;  /* 0x0000006a00007202 */ /* 0x000fe20000000f00 */
[-C--:B------:R-:W-:Y:S02]  /*7ac0*/  IMAD R34, R83, R72.reuse, R34 ;  /* 0x0000004853227224 */ /* 0x080fe400078e0222 */
[-C--:B------:R-:W-:Y:S01]  /*7ad0*/  IMAD R35, R2, R72.reuse, R35 ;  /* 0x0000004802237224 */ /* 0x080fe200078e0223 */
[----:B------:R-:W-:Y:S01]  /*7ae0*/  SHF.R.S32.HI R2, RZ, 0x18, R104 ;  /* 0x00000018ff027819 */ /* 0x000fe20000011468 */
[----:B------:R-:W-:Y:S01]  /*7af0*/  IMAD R38, R70, R43, RZ ;  /* 0x0000002b46267224 */ /* 0x000fe200078e02ff */
[----:B------:R-:W-:Y:S01]  /*7b00*/  I2IP.S8.S32.SAT R33, R34, R33, RZ ;  /* 0x0000002122217239 */ /* 0x000fe200000014ff */
[-C--:B------:R-:W-:Y:S01]  /*7b10*/  IMAD R36, R3, R72.reuse, R36 ;  /* 0x0000004803247224 */ /* 0x080fe200078e0224 */
[----:B------:R-:W-:Y:S01]  /*7b20*/  SHF.R.S32.HI R3, RZ, 0x18, R99 ;  /* 0x00000018ff037819 */ /* 0x000fe20000011463 */
[-C--:B------:R-:W-:Y:S01]  /*7b30*/  IMAD R37, R4, R72.reuse, R37 ;  /* 0x0000004804257224 */ /* 0x080fe200078e0225 */
[----:B------:R-:W-:Y:S01]  /*7b40*/  I2IP.S8.S32.SAT R32, R32, R31, R33 ;  /* 0x0000001f20207239 */ /* 0x000fe20000001421 */
[-C--:B------:R-:W-:Y:S01]  /*7b50*/  IMAD R38, R84, R72.reuse, R38 ;  /* 0x0000004854267224 */ /* 0x080fe200078e0226 */
[----:B------:R-:W-:Y:S01]  /*7b60*/  SHF.R.S32.HI R4, RZ, 0x18, R98 ;  /* 0x00000018ff047819 */ /* 0x000fe20000011462 */
[----:B------:R-:W-:Y:S01]  /*7b70*/  IMAD R39, R0, R72, R39 ;  /* 0x0000004800277224 */ /* 0x000fe200078e0227 */
[----:B------:R-:W-:Y:S01]  /*7b80*/  SHF.R.S32.HI R0, RZ, 0x18, R101 ;  /* 0x00000018ff007819 */ /* 0x000fe20000011465 */
[----:B------:R-:W-:Y:S01]  /*7b90*/  IMAD R41, R70, R46, RZ ;  /* 0x0000002e46297224 */ /* 0x000fe200078e02ff */
[----:B------:R-:W-:Y:S01]  /*7ba0*/  I2IP.S8.S32.SAT R37, R38, R37, RZ ;  /* 0x0000002526257239 */ /* 0x000fe200000014ff */
[----:B------:R-:W-:Y:S01]  /*7bb0*/  IMAD R40, R2, R72, R40 ;  /* 0x0000004802287224 */ /* 0x000fe200078e0228 */
[----:B------:R-:W-:Y:S01]  /*7bc0*/  MOV R2, R100 ;  /* 0x0000006400027202 */ /* 0x000fe20000000f00 */
[----:B------:R-:W-:Y:S01]  /*7bd0*/  IMAD R43, R70, R48, RZ ;  /* 0x00000030462b7224 */ /* 0x000fe200078e02ff */
[----:B------:R-:W-:Y:S01]  /*7be0*/  I2IP.S8.S32.SAT R33, R36, R35, R37 ;  /* 0x0000002324217239 */ /* 0x000fe20000001425 */
[-C--:B------:R-:W-:Y:S01]  /*7bf0*/  IMAD R41, R0, R72.reuse, R41 ;  /* 0x0000004800297224 */ /* 0x080fe200078e0229 */
        /* <DEDUP_REMOVED lines=10> */
[----:B------:R-:W-:Y:S01]  /*7ca0*/  IMAD R48, R70, R53, RZ ;  /* 0x0000003546307224 */ /* 0x000fe200078e02ff */
[----:B------:R-:W-:Y:S01]  /*7cb0*/  SHF.R.S32.HI R4, RZ, 0x18, R87 ;  /* 0x00000018ff047819 */ /* 0x000fe20000011457 */
[-C--:B------:R-:W-:Y:S02]  /*7cc0*/  IMAD R46, R86, R72.reuse, R46 ;  /* 0x00000048562e7224 */ /* 0x080fe400078e022e */
[-C--:B------:R-:W-:Y:S02]  /*7cd0*/  IMAD R47, R0, R72.reuse, R47 ;  /* 0x00000048002f7224 */ /* 0x080fe400078e022f */
[----:B------:R-:W-:Y:S01]  /*7ce0*/  IMAD R48, R2, R72, R48 ;  /* 0x0000004802307224 */ /* 0x000fe200078e0230 */
[----:B------:R-:W-:Y:S01]  /*7cf0*/  SHF.R.S32.HI R2, RZ, 0x18, R96 ;  /* 0x00000018ff027819 */ /* 0x000fe20000011460 */
[----:B------:R-:W-:Y:S01]  /*7d00*/  IMAD R51, R70, R56, RZ ;  /* 0x0000003846337224 */ /* 0x000fe200078e02ff */
[----:B------:R-:W-:Y:S01]  /*7d10*/  I2IP.S8.S32.SAT R35, R46, R45, RZ ;  /* 0x0000002d2e237239 */ /* 0x000fe200000014ff */
[-C--:B------:R-:W-:Y:S01]  /*7d20*/  IMAD R49, R3, R72.reuse, R49 ;  /* 0x0000004803317224 */ /* 0x080fe200078e0231 */
[----:B------:R-:W-:Y:S01]  /*7d30*/  SHF.R.S32.HI R3, RZ, 0x18, R95 ;  /* 0x00000018ff037819 */ /* 0x000fe2000001145f */
[----:B------:R-:W-:Y:S01]  /*7d40*/  IMAD.MOV.U32 R0, RZ, RZ, R97 ;  /* 0x000000ffff007224 */ /* 0x000fe200078e0061 */
[----:B------:R-:W-:Y:S01]  /*7d50*/  I2IP.S8.S32.SAT R35, R44, R43, R35 ;  /* 0x0000002b2c237239 */ /* 0x000fe20000001423 */
[-C--:B------:R-:W-:Y:S02]  /*7d60*/  IMAD R50, R71, R72.reuse, R50 ;  /* 0x0000004847327224 */ /* 0x080fe400078e0232 */
[----:B------:R-:W-:Y:S01]  /*7d70*/  IMAD R51, R0, R72, R51 ;  /* 0x0000004800337224 */ /* 0x000fe200078e0233 */
[----:B------:R-:W-:Y:S01]  /*7d80*/  MOV R0, R94 ;  /* 0x0000005e00007202 */ /* 0x000fe20000000f00 */
[----:B------:R-:W-:Y:S01]  /*7d90*/  IMAD R53, R70, R58, RZ ;  /* 0x0000003a46357224 */ /* 0x000fe200078e02ff */
[----:B------:R-:W-:Y:S01]  /*7da0*/  I2IP.S8.S32.SAT R49, R50, R49, RZ ;  /* 0x0000003132317239 */ /* 0x000fe200000014ff */
[-C--:B------:R-:W-:Y:S01]  /*7db0*/  IMAD R52, R2, R72.reuse, R52 ;  /* 0x0000004802347224 */ /* 0x080fe200078e0234 */
[----:B------:R-:W-:Y:S01]  /*7dc0*/  SHF.R.S32.HI R2, RZ, 0x18, R93 ;  /* 0x00000018ff027819 */ /* 0x000fe2000001145d */
[-C--:B------:R-:W-:Y:S01]  /*7dd0*/  IMAD R53, R3, R72.reuse, R53 ;  /* 0x0000004803357224 */ /* 0x080fe200078e0235 */
[----:B------:R-:W-:Y:S01]  /*7de0*/  SHF.R.S32.HI R3, RZ, 0x18, R88 ;  /* 0x00000018ff037819 */ /* 0x000fe20000011458 */
[----:B------:R-:W-:Y:S01]  /*7df0*/  IMAD R54, R73, R72, R54 ;  /* 0x0000004849367224 */ /* 0x000fe200078e0236 */
[----:B------:R-:W-:Y:S01]  /*7e00*/  I2IP.S8.S32.SAT R48, R48, R47, R49 ;  /* 0x0000002f30307239 */ /* 0x000fe20000001431 */
[C---:B------:R-:W-:Y:S02]  /*7e10*/  IMAD R56, R70.reuse, R61, RZ ;  /* 0x0000003d46387224 */ /* 0x040fe400078e02ff */
[----:B------:R-:W-:Y:S01]  /*7e20*/  IMAD R61, R70, R66, RZ ;  /* 0x00000042463d7224 */ /* 0x000fe200078e02ff */
[----:B------:R-:W-:Y:S01]  /*7e30*/  I2IP.S8.S32.SAT R66, R13, R12, R14 ;  /* 0x0000000c0d427239 */ /* 0x000fe2000000140e */
[-C--:B------:R-:W-:Y:S01]  /*7e40*/  IMAD R55, R0, R72.reuse, R55 ;  /* 0x0000004800377224 */ /* 0x080fe200078e0237 */
[----:B------:R-:W-:Y:S01]  /*7e50*/  SHF.R.S32.HI R0, RZ, 0x18, R92 ;  /* 0x00000018ff007819 */ /* 0x000fe2000001145c */
[-C--:B------:R-:W-:Y:S01]  /*7e60*/  IMAD R56, R2, R72.reuse, R56 ;  /* 0x0000004802387224 */ /* 0x080fe200078e0238 */
[----:B------:R-:W-:Y:S01]  /*7e70*/  MOV R2, R89 ;  /* 0x0000005900027202 */ /* 0x000fe20000000f00 */
[----:B------:R1:W-:Y:S01]  /*7e80*/  STS.128 [R146+UR57+0x2400], R64 ;  /* 0x0024004092007988 */ /* 0x0003e20008000c39 */
[----:B------:R-:W-:Y:S01]  /*7e90*/  IMAD R58, R70, R63, RZ ;  /* 0x0000003f463a7224 */ /* 0x000fe200078e02ff */
[----:B------:R-:W-:Y:S01]  /*7ea0*/  I2IP.S8.S32.SAT R49, R54, R53, RZ ;  /* 0x0000003536317239 */ /* 0x000fe200000014ff */
[-C--:B------:R-:W-:Y:S02]  /*7eb0*/  IMAD R57, R0, R72.reuse, R57 ;  /* 0x0000004800397224 */ /* 0x080fe400078e0239 */
[-C--:B------:R-:W-:Y:S01]  /*7ec0*/  IMAD R58, R74, R72.reuse, R58 ;  /* 0x000000484a3a7224 */ /* 0x080fe200078e023a */
[----:B------:R-:W-:Y:S01]  /*7ed0*/  I2IP.S8.S32.SAT R49, R52, R51, R49 ;  /* 0x0000003334317239 */ /* 0x000fe20000001431 */
[-C--:B------:R-:W-:Y:S01]  /*7ee0*/  IMAD R59, R2, R72.reuse, R59 ;  /* 0x00000048023b7224 */ /* 0x080fe200078e023b */
[----:B------:R1:W-:Y:S01]  /*7ef0*/  STS.128 [R145+0x2400], R16 ;  /* 0x0024001091007388 */ /* 0x0003e20000000c00 */
[-C--:B------:R-:W-:Y:S01]  /*7f00*/  IMAD R60, R3, R72.reuse, R60 ;  /* 0x00000048033c7224 */ /* 0x080fe200078e023c */
[----:B------:R-:W-:Y:S01]  /*7f10*/  I2IP.S8.S32.SAT R50, R58, R57, RZ ;  /* 0x000000393a327239 */ /* 0x000fe200000014ff */
[-C--:B------:R-:W-:Y:S02]  /*7f20*/  IMAD R61, R4, R72.reuse, R61 ;  /* 0x00000048043d7224 */ /* 0x080fe400078e023d */
[----:B------:R-:W-:Y:S01]  /*7f30*/  IMAD R62, R75, R72, R62 ;  /* 0x000000484b3e7224 */ /* 0x000fe200078e023e */
[----:B------:R-:W-:Y:S02]  /*7f40*/  I2IP.S8.S32.SAT R50, R56, R55, R50 ;  /* 0x0000003738327239 */ /* 0x000fe40000001432 */
[----:B------:R1:W-:Y:S02]  /*7f50*/  STS.128 [R144+0x2400], R32 ;  /* 0x0024002090007388 */ /* 0x0003e40000000c00 */
[----:B------:R-:W-:Y:S04]  /*7f60*/  I2IP.S8.S32.SAT R61, R62, R61, RZ ;  /* 0x0000003d3e3d7239 */ /* 0x000fe800000014ff */
[----:B------:R-:W-:Y:S05]  /*7f70*/  I2IP.S8.S32.SAT R51, R60, R59, R61 ;  /* 0x0000003b3c337239 */ /* 0x000fea000000143d */
[----:B------:R1:W-:Y:S01]  /*7f80*/  STS.128 [R143+0x2400], R48 ;  /* 0x002400308f007388 */ /* 0x0003e20000000c00 */
[----:B------:R-:W-:Y:S01]  /*7f90*/  @!PT LDS RZ, [RZ] ;  /* 0x00000000fffff984 */ /* 0x000fe20000000800 */
[----:B------:R-:W-:Y:S01]  /*7fa0*/  @!PT LDS RZ, [RZ] ;  /* 0x00000000fffff984 */ /* 0x000fe20000000800 */
[----:B------:R-:W-:Y:S01]  /*7fb0*/  @!PT LDS RZ, [RZ] ;  /* 0x00000000fffff984 */ /* 0x000fe20000000800 */
[----:B------:R-:W-:Y:S01]  /*7fc0*/  @!PT LDS RZ, [RZ] ;  /* 0x00000000fffff984 */ /* 0x000fe20000000800 */
[----:B------:R3:W-:Y:S07]  /*7fd0*/  MEMBAR.ALL.CTA ;  /* 0x0000000000007992 */ /* 0x0007ee0000008000 */
[----:B---3--:R-:W3:Y:S02]  /*7fe0*/  FENCE.VIEW.ASYNC.S ;  /* 0x00000000000073c6 */ /* 0x008ee40000000000 */
[----:B---3--:R-:W-:Y:S06]  /*7ff0*/  BAR.SYNC.DEFER_BLOCKING 0x1, 0x80 ;  /* 0x0042000000007b1d */ /* 0x008fec0000010000 */
[----:B------:R-:W-:Y:S05]  /*8000*/  @P0 BRA `(.L_x_128) ;  /* 0x0000000000300947 */ /* 0x000fea0003800000 */
[----:B------:R-:W-:Y:S02]  /*8010*/  UIADD3 UR10, UPT, UPT, UR57, 0x2400, URZ ;  /* 0x00002400390a7890 */ /* 0x000fe4000fffe0ff */
[----:B------:R-:W-:Y:S02]  /*8020*/  UIADD3 UR8, UP0, UPT, UR62, 0x680, URZ ;  /* 0x000006803e087890 */ /* 0x000fe4000ff1e0ff */
[----:B------:R-:W-:Y:S02]  /*8030*/  USHF.L.U32 UR5, UR51, 0x6, URZ ;  /* 0x0000000633057899 */ /* 0x000fe400080006ff */
[----:B------:R-:W-:Y:S01]  /*8040*/  MOV R154, UR10 ;  /* 0x0000000a009a7c02 */ /* 0x000fe20008000f00 */
[----:B------:R-:W-:Y:S02]  /*8050*/  USHF.L.U32 UR6, UR50, 0x7, URZ ;  /* 0x0000000732067899 */ /* 0x000fe400080006ff */
[----:B------:R-:W-:Y:S01]  /*8060*/  UIADD3.X UR9, UPT, UPT, URZ, UR63, URZ, UP0, !UPT ;  /* 0x0000003fff097290 */ /* 0x000fe200087fe4ff */
[----:B------:R-:W-:Y:S01]  /*8070*/  R2UR UR4, R154 ;  /* 0x000000009a0472ca */ /* 0x000fe200000e0000 */
[----:B------:R-:W-:Y:S11]  /*8080*/  UMOV UR7, UR36 ;  /* 0x0000002400077c82 */ /* 0x000ff60008000000 */
[----:B------:R-:W-:Y:S01]  /*8090*/  @!UPT UIADD3 URZ, UPT, UPT, URZ, URZ, URZ ;  /* 0x000000fffffff290 */ /* 0x000fe2000fffe0ff */
[----:B------:R3:W-:Y:S01]  /*80a0*/  UTMASTG.3D [UR4], [UR8] ;  /* 0x00000004080073b5 */ /* 0x0007e20008010000 */
[----:B------:R0:W-:Y:S01]  /*80b0*/  UTMACMDFLUSH ;  /* 0x00000000000079b7 */ /* 0x0001e20000000000 */
[----:B---3--:R-:W-:Y:S04]  /*80c0*/  DEPBAR.LE SB0, 0x0 ;  /* 0x000080000000791a */ /* 0x008fe80000000000 */
.L_x_128:
[----:B------:R-:W-:Y:S05]  /*80d0*/  BSYNC.RECONVERGENT B0 ;  /* 0x0000000000007941 */ /* 0x000fea0003800200 */
.L_x_127:
[----:B------:R-:W-:Y:S01]  /*80e0*/  BAR.SYNC.DEFER_BLOCKING 0x1, 0x80 ;  /* 0x0042000000007b1d */ /* 0x000fe20000010000 */
[----:B------:R-:W-:Y:S01]  /*80f0*/  ISETP.NE.AND P0, PT, R150, 0x2, PT ;  /* 0x000000029600780c */ /* 0x000fe20003f05270 */
[----:B------:R-:W-:Y:S01]  /*8100*/  UISETP.NE.AND UP0, UPT, UR61, URZ, UPT ;  /* 0x000000ff3d00728c */ /* 0x000fe2000bf05270 */
[----:B------:R-:W-:Y:S01]  /*8110*/  ISETP.NE.AND P1, PT, R68, 0x4, PT ;  /* 0x000000044400780c */ /* 0x000fe20003f25270 */
[----:B------:R-:W-:Y:S01]  /*8120*/  UIADD3 UR51, UPT, UPT, UR42, UR48, URZ ;  /* 0x000000302a337290 */ /* 0x000fe2000fffe0ff */
[----:B------:R-:W-:Y:S01]  /*8130*/  SEL R2, RZ, 0x1, P0 ;  /* 0x00000001ff027807 */ /* 0x000fe20000000000 */
[----:B------:R-:W-:Y:S01]  /*8140*/  UIADD3 UR50, UPT, UPT, UR43, UR49, URZ ;  /* 0x000000312b327290 */ /* 0x000fe2000fffe0ff */
[----:B------:R-:W-:Y:S02]  /*8150*/  SEL R0, RZ, 0x1, P1 ;  /* 0x00000001ff007807 */ /* 0x000fe40000800000 */
[----:B------:R-:W-:Y:S02]  /*8160*/  LOP3.LUT R152, R152, R2, RZ, 0x3c, !PT ;  /* 0x0000000298987212 */ /* 0x000fe400078e3cff */
[----:B------:R-:W-:Y:S02]  /*8170*/  LOP3.LUT R153, R153, R0, RZ, 0x3c, !PT ;  /* 0x0000000099997212 */ /* 0x000fe400078e3cff */
[----:B------:R-:W-:Y:S02]  /*8180*/  SEL R150, R150, RZ, P0 ;  /* 0x000000ff96967207 */ /* 0x000fe40000000000 */
[----:B------:R-:W-:Y:S01]  /*8190*/  SEL R68, R68, RZ, P1 ;  /* 0x000000ff44447207 */ /* 0x000fe20000800000 */
[----:B------:R-:W-:Y:S01]  /*81a0*/  UMOV UR36, UR60 ;  /* 0x0000003c00247c82 */ /* 0x000fe20008000000 */
[----:B------:R-:W-:Y:S05]  /*81b0*/  BRA.U UP0, `(.L_x_129) ;  /* 0xffffffdd000c7547 */ /* 0x000fea000b83ffff */
[----:B------:R-:W-:Y:S05]  /*81c0*/  EXIT ;  /* 0x000000000000794d */ /* 0x000fea0003800000 */
.L_x_25:
[----:B--2---:R2:W3:Y:S02]  /*81d0*/  SYNCS.PHASECHK.TRANS64.TRYWAIT P0, [R0+URZ+0x1d0], R2 ;  /* 0x0001d002000075a7 */ /* 0x0044e400080011ff */
[----:B---3--:R-:W-:Y:S05]  /*81e0*/  @!P0 NANOSLEEP.SYNCS 0x989680 ;  /* 0x009896800000895d */ /* 0x008fea0003900000 */
[----:B------:R-:W3:Y:S02]  /*81f0*/  @!P0 SYNCS.PHASECHK.TRANS64 P0, [R0+URZ+0x1d0], R2 ;  /* 0x0001d002000085a7 */ /* 0x000ee400080010ff */
[----:B---3--:R-:W-:Y:S05]  /*8200*/  @!P0 BRA `(.L_x_25) ;  /* 0xfffffffc00f08947 */ /* 0x008fea000383ffff */
[----:B------:R-:W-:Y:S05]  /*8210*/  BRA `(.L_x_130) ;  /* 0xffffff9800f87947 */ /* 0x000fea000383ffff */
.L_x_28:
[----:B-1----:R-:W-:-:S07]  /*8220*/  MOV R0, UR33 ;  /* 0x0000002100007c02 */ /* 0x002fce0008000f00 */
.L_x_131:
[----:B-1----:R1:W2:Y:S02]  /*8230*/  SYNCS.PHASECHK.TRANS64.TRYWAIT P0, [R0+URZ+0xa0], R3 ;  /* 0x0000a003000075a7 */ /* 0x0022a400080011ff */
[----:B--2---:R-:W-:Y:S05]  /*8240*/  @!P0 NANOSLEEP.SYNCS 0x989680 ;  /* 0x009896800000895d */ /* 0x004fea0003900000 */
[----:B------:R-:W2:Y:S02]  /*8250*/  @!P0 SYNCS.PHASECHK.TRANS64 P0, [R0+URZ+0xa0], R3 ;  /* 0x0000a003000085a7 */ /* 0x000ea400080010ff */
[----:B--2---:R-:W-:Y:S05]  /*8260*/  @!P0 BRA `(.L_x_131) ;  /* 0xfffffffc00f08947 */ /* 0x004fea000383ffff */
[----:B------:R-:W-:Y:S05]  /*8270*/  BRA `(.L_x_27) ;  /* 0xffffff9c00507947 */ /* 0x000fea000383ffff */
.L_x_35:
[----:B-1----:R-:W-:-:S07]  /*8280*/  MOV R0, UR17 ;  /* 0x0000001100007c02 */ /* 0x002fce0008000f00 */
.L_x_132:
[----:B-1----:R1:W2:Y:S02]  /*8290*/  SYNCS.PHASECHK.TRANS64.TRYWAIT P0, [R0+URZ+0xa0], R3 ;  /* 0x0000a003000075a7 */ /* 0x0022a400080011ff */
[----:B--2---:R-:W-:Y:S05]  /*82a0*/  @!P0 NANOSLEEP.SYNCS 0x989680 ;  /* 0x009896800000895d */ /* 0x004fea0003900000 */
[----:B------:R-:W2:Y:S02]  /*82b0*/  @!P0 SYNCS.PHASECHK.TRANS64 P0, [R0+URZ+0xa0], R3 ;  /* 0x0000a003000085a7 */ /* 0x000ea400080010ff */
[----:B--2---:R-:W-:Y:S05]  /*82c0*/  @!P0 BRA `(.L_x_132) ;  /* 0xfffffffc00f08947 */ /* 0x004fea000383ffff */
[----:B------:R-:W-:Y:S05]  /*82d0*/  BRA `(.L_x_34) ;  /* 0xffffffa000147947 */ /* 0x000fea000383ffff */
.L_x_40:
[----:B-1----:R1:W2:Y:S02]  /*82e0*/  SYNCS.PHASECHK.TRANS64.TRYWAIT P0, [R3+URZ+0x160], R0 ;  /* 0x00016000030075a7 */ /* 0x0022a400080011ff */
[----:B--2---:R-:W-:Y:S05]  /*82f0*/  @!P0 NANOSLEEP.SYNCS 0x989680 ;  /* 0x009896800000895d */ /* 0x004fea0003900000 */
[----:B------:R-:W2:Y:S02]  /*8300*/  @!P0 SYNCS.PHASECHK.TRANS64 P0, [R3+URZ+0x160], R0 ;  /* 0x00016000030085a7 */ /* 0x000ea400080010ff */
[----:B--2---:R-:W-:Y:S05]  /*8310*/  @!P0 BRA `(.L_x_40) ;  /* 0xfffffffc00f08947 */ /* 0x004fea000383ffff */
[----:B------:R-:W-:Y:S05]  /*8320*/  BRA `(.L_x_133) ;  /* 0xffffffa000c07947 */ /* 0x000fea000383ffff */
.L_x_44:
[----:B------:R-:W-:-:S07]  /*8330*/  MOV R0, UR4 ;  /* 0x0000000400007c02 */ /* 0x000fce0008000f00 */
.L_x_134:
[----:B-1----:R1:W2:Y:S02]  /*8340*/  SYNCS.PHASECHK.TRANS64.TRYWAIT P0, [R0+URZ], R2 ;  /* 0x00000002000075a7 */ /* 0x0022a400080011ff */
[----:B--2---:R-:W-:Y:S05]  /*8350*/  @!P0 NANOSLEEP.SYNCS 0x989680 ;  /* 0x009896800000895d */ /* 0x004fea0003900000 */
[----:B------:R-:W2:Y:S02]  /*8360*/  @!P0 SYNCS.PHASECHK.TRANS64 P0, [R0+URZ], R2 ;  /* 0x00000002000085a7 */ /* 0x000ea400080010ff */
[----:B--2---:R-:W-:Y:S05]  /*8370*/  @!P0 BRA `(.L_x_134) ;  /* 0xfffffffc00f08947 */ /* 0x004fea000383ffff */
[----:B------:R-:W-:Y:S05]  /*8380*/  BRA `(.L_x_135) ;  /* 0xffffffa800447947 */ /* 0x000fea000383ffff */
.L_x_45:
[----:B------:R-:W-:-:S07]  /*8390*/  MOV R0, UR4 ;  /* 0x0000000400007c02 */ /* 0x000fce0008000f00 */
.L_x_136:
[----:B-1----:R1:W2:Y:S02]  /*83a0*/  SYNCS.PHASECHK.TRANS64.TRYWAIT P0, [R0+URZ], R3 ;  /* 0x00000003000075a7 */ /* 0x0022a400080011ff */
[----:B--2---:R-:W-:Y:S05]  /*83b0*/  @!P0 NANOSLEEP.SYNCS 0x989680 ;  /* 0x009896800000895d */ /* 0x004fea0003900000 */
[----:B------:R-:W2:Y:S02]  /*83c0*/  @!P0 SYNCS.PHASECHK.TRANS64 P0, [R0+URZ], R3 ;  /* 0x00000003000085a7 */ /* 0x000ea400080010ff */
[----:B--2---:R-:W-:Y:S05]  /*83d0*/  @!P0 BRA `(.L_x_136) ;  /* 0xfffffffc00f08947 */ /* 0x004fea000383ffff */
[----:B------:R-:W-:Y:S05]  /*83e0*/  BRA `(.L_x_137) ;  /* 0xffffffa800507947 */ /* 0x000fea000383ffff */
.L_x_46:
[----:B------:R-:W-:-:S07]  /*83f0*/  MOV R0, UR4 ;  /* 0x0000000400007c02 */ /* 0x000fce0008000f00 */
.L_x_138:
[----:B-1----:R1:W2:Y:S02]  /*8400*/  SYNCS.PHASECHK.TRANS64.TRYWAIT P0, [R0+URZ], R3 ;  /* 0x00000003000075a7 */ /* 0x0022a400080011ff */
[----:B--2---:R-:W-:Y:S05]  /*8410*/  @!P0 NANOSLEEP.SYNCS 0x989680 ;  /* 0x009896800000895d */ /* 0x004fea0003900000 */
[----:B------:R-:W2:Y:S02]  /*8420*/  @!P0 SYNCS.PHASECHK.TRANS64 P0, [R0+URZ], R3 ;  /* 0x00000003000085a7 */ /* 0x000ea400080010ff */
[----:B--2---:R-:W-:Y:S05]  /*8430*/  @!P0 BRA `(.L_x_138) ;  /* 0xfffffffc00f08947 */ /* 0x004fea000383ffff */
[----:B------:R-:W-:Y:S05]  /*8440*/  BRA `(.L_x_139) ;  /* 0xffffffa8005c7947 */ /* 0x000fea000383ffff */
.L_x_47:
[----:B------:R-:W-:-:S07]  /*8450*/  MOV R0, UR4 ;  /* 0x0000000400007c02 */ /* 0x000fce0008000f00 */
.L_x_140:
[----:B-1----:R1:W2:Y:S02]  /*8460*/  SYNCS.PHASECHK.TRANS64.TRYWAIT P0, [R0+URZ], R3 ;  /* 0x00000003000075a7 */ /* 0x0022a400080011ff */
[----:B--2---:R-:W-:Y:S05]  /*8470*/  @!P0 NANOSLEEP.SYNCS 0x989680 ;  /* 0x009896800000895d */ /* 0x004fea0003900000 */
[----:B------:R-:W2:Y:S02]  /*8480*/  @!P0 SYNCS.PHASECHK.TRANS64 P0, [R0+URZ], R3 ;  /* 0x00000003000085a7 */ /* 0x000ea400080010ff */
[----:B--2---:R-:W-:Y:S05]  /*8490*/  @!P0 BRA `(.L_x_140) ;  /* 0xfffffffc00f08947 */ /* 0x004fea000383ffff */
[----:B------:R-:W-:Y:S05]  /*84a0*/  BRA `(.L_x_141) ;  /* 0xffffffa800687947 */ /* 0x000fea000383ffff */
.L_x_48:
[----:B------:R-:W-:-:S07]  /*84b0*/  MOV R0, UR4 ;  /* 0x0000000400007c02 */ /* 0x000fce0008000f00 */
.L_x_142:
[----:B-1----:R1:W2:Y:S02]  /*84c0*/  SYNCS.PHASECHK.TRANS64.TRYWAIT P0, [R0+URZ], R3 ;  /* 0x00000003000075a7 */ /* 0x0022a400080011ff */
[----:B--2---:R-:W-:Y:S05]  /*84d0*/  @!P0 NANOSLEEP.SYNCS 0x989680 ;  /* 0x009896800000895d */ /* 0x004fea0003900000 */
[----:B------:R-:W2:Y:S02]  /*84e0*/  @!P0 SYNCS.PHASECHK.TRANS64 P0, [R0+URZ], R3 ;  /* 0x00000003000085a7 */ /* 0x000ea400080010ff */
[----:B--2---:R-:W-:Y:S05]  /*84f0*/  @!P0 BRA `(.L_x_142) ;  /* 0xfffffffc00f08947 */ /* 0x004fea000383ffff */
[----:B------:R-:W-:Y:S05]  /*8500*/  BRA `(.L_x_143) ;  /* 0xffffffa800747947 */ /* 0x000fea000383ffff */
.L_x_49:
[----:B------:R-:W-:-:S07]  /*8510*/  MOV R0, UR4 ;  /* 0x0000000400007c02 */ /* 0x000fce0008000f00 */
.L_x_144:
[----:B-1----:R1:W2:Y:S02]  /*8520*/  SYNCS.PHASECHK.TRANS64.TRYWAIT P0, [R0+URZ], R3 ;  /* 0x00000003000075a7 */ /* 0x0022a400080011ff */
[----:B--2---:R-:W-:Y:S05]  /*8530*/  @!P0 NANOSLEEP.SYNCS 0x989680 ;  /* 0x009896800000895d */ /* 0x004fea0003900000 */
[----:B------:R-:W2:Y:S02]  /*8540*/  @!P0 SYNCS.PHASECHK.TRANS64 P0, [R0+URZ], R3 ;  /* 0x00000003000085a7 */ /* 0x000ea400080010ff */
[----:B--2---:R-:W-:Y:S05]  /*8550*/  @!P0 BRA `(.L_x_144) ;  /* 0xfffffffc00f08947 */ /* 0x004fea000383ffff */
[----:B------:R-:W-:Y:S05]  /*8560*/  BRA `(.L_x_145) ;  /* 0xffffffa800807947 */ /* 0x000fea000383ffff */
.L_x_50:
[----:B------:R-:W-:-:S07]  /*8570*/  MOV R0, UR4 ;  /* 0x0000000400007c02 */ /* 0x000fce0008000f00 */
.L_x_146:
[----:B-1----:R1:W2:Y:S02]  /*8580*/  SYNCS.PHASECHK.TRANS64.TRYWAIT P0, [R0+URZ], R3 ;  /* 0x00000003000075a7 */ /* 0x0022a400080011ff */
[----:B--2---:R-:W-:Y:S05]  /*8590*/  @!P0 NANOSLEEP.SYNCS 0x989680 ;  /* 0x009896800000895d */ /* 0x004fea0003900000 */
[----:B------:R-:W2:Y:S02]  /*85a0*/  @!P0 SYNCS.PHASECHK.TRANS64 P0, [R0+URZ], R3 ;  /* 0x00000003000085a7 */ /* 0x000ea400080010ff */
[----:B--2---:R-:W-:Y:S05]  /*85b0*/  @!P0 BRA `(.L_x_146) ;  /* 0xfffffffc00f08947 */ /* 0x004fea000383ffff */
[----:B------:R-:W-:Y:S05]  /*85c0*/  BRA `(.L_x_147) ;  /* 0xffffffa8008c7947 */ /* 0x000fea000383ffff */
.L_x_51:
[----:B------:R-:W-:-:S07]  /*85d0*/  MOV R0, UR4 ;  /* 0x0000000400007c02 */ /* 0x000fce0008000f00 */
.L_x_148:
[----:B-1----:R1:W2:Y:S02]  /*85e0*/  SYNCS.PHASECHK.TRANS64.TRYWAIT P0, [R0+URZ], R3 ;  /* 0x00000003000075a7 */ /* 0x0022a400080011ff */
[----:B--2---:R-:W-:Y:S05]  /*85f0*/  @!P0 NANOSLEEP.SYNCS 0x989680 ;  /* 0x009896800000895d */ /* 0x004fea0003900000 */
[----:B------:R-:W2:Y:S02]  /*8600*/  @!P0 SYNCS.PHASECHK.TRANS64 P0, [R0+URZ], R3 ;  /* 0x00000003000085a7 */ /* 0x000ea400080010ff */
[----:B--2---:R-:W-:Y:S05]  /*8610*/  @!P0 BRA `(.L_x_148) ;  /* 0xfffffffc00f08947 */ /* 0x004fea000383ffff */
[----:B------:R-:W-:Y:S05]  /*8620*/  BRA `(.L_x_149) ;  /* 0xffffffa800987947 */ /* 0x000fea000383ffff */
.L_x_52:
[----:B------:R-:W-:-:S07]  /*8630*/  MOV R0, UR4 ;  /* 0x0000000400007c02 */ /* 0x000fce0008000f00 */
.L_x_150:
[----:B-1----:R1:W2:Y:S02]  /*8640*/  SYNCS.PHASECHK.TRANS64.TRYWAIT P0, [R0+URZ], R3 ;  /* 0x00000003000075a7 */ /* 0x0022a400080011ff */
[----:B--2---:R-:W-:Y:S05]  /*8650*/  @!P0 NANOSLEEP.SYNCS 0x989680 ;  /* 0x009896800000895d */ /* 0x004fea0003900000 */
[----:B------:R-:W2:Y:S02]  /*8660*/  @!P0 SYNCS.PHASECHK.TRANS64 P0, [R0+URZ], R3 ;  /* 0x00000003000085a7 */ /* 0x000ea400080010ff */
[----:B--2---:R-:W-:Y:S05]  /*8670*/  @!P0 BRA `(.L_x_150) ;  /* 0xfffffffc00f08947 */ /* 0x004fea000383ffff */
[----:B------:R-:W-:Y:S05]  /*8680*/  BRA `(.L_x_151) ;  /* 0xffffffa800a47947 */ /* 0x000fea000383ffff */
.L_x_53:
[----:B------:R-:W-:-:S07]  /*8690*/  MOV R0, UR4 ;  /* 0x0000000400007c02 */ /* 0x000fce0008000f00 */
.L_x_152:
[----:B-1----:R1:W2:Y:S02]  /*86a0*/  SYNCS.PHASECHK.TRANS64.TRYWAIT P0, [R0+URZ], R3 ;  /* 0x00000003000075a7 */ /* 0x0022a400080011ff */
[----:B--2---:R-:W-:Y:S05]  /*86b0*/  @!P0 NANOSLEEP.SYNCS 0x989680 ;  /* 0x009896800000895d */ /* 0x004fea0003900000 */
[----:B------:R-:W2:Y:S02]  /*86c0*/  @!P0 SYNCS.PHASECHK.TRANS64 P0, [R0+URZ], R3 ;  /* 0x00000003000085a7 */ /* 0x000ea400080010ff */
[----:B--2---:R-:W-:Y:S05]  /*86d0*/  @!P0 BRA `(.L_x_152) ;  /* 0xfffffffc00f08947 */ /* 0x004fea000383ffff */
[----:B------:R-:W-:Y:S05]  /*86e0*/  BRA `(.L_x_153) ;  /* 0xffffffa800b07947 */ /* 0x000fea000383ffff */
.L_x_54:
[----:B------:R-:W-:-:S07]  /*86f0*/  MOV R0, UR4 ;  /* 0x0000000400007c02 */ /* 0x000fce0008000f00 */
.L_x_154:
[----:B-1----:R1:W2:Y:S02]  /*8700*/  SYNCS.PHASECHK.TRANS64.TRYWAIT P0, [R0+URZ], R3 ;  /* 0x00000003000075a7 */ /* 0x0022a400080011ff */
[----:B--2---:R-:W-:Y:S05]  /*8710*/  @!P0 NANOSLEEP.SYNCS 0x989680 ;  /* 0x009896800000895d */ /* 0x004fea0003900000 */
[----:B------:R-:W2:Y:S02]  /*8720*/  @!P0 SYNCS.PHASECHK.TRANS64 P0, [R0+URZ], R3 ;  /* 0x00000003000085a7 */ /* 0x000ea400080010ff */
[----:B--2---:R-:W-:Y:S05]  /*8730*/  @!P0 BRA `(.L_x_154) ;  /* 0xfffffffc00f08947 */ /* 0x004fea000383ffff */
[----:B------:R-:W-:Y:S05]  /*8740*/  BRA `(.L_x_155) ;  /* 0xffffffa800bc7947 */ /* 0x000fea000383ffff */
.L_x_55:
[----:B------:R-:W-:-:S07]  /*8750*/  MOV R0, UR4 ;  /* 0x0000000400007c02 */ /* 0x000fce0008000f00 */
.L_x_156:
[----:B-1----:R1:W2:Y:S02]  /*8760*/  SYNCS.PHASECHK.TRANS64.TRYWAIT P0, [R0+URZ], R3 ;  /* 0x00000003000075a7 */ /* 0x0022a400080011ff */
[----:B--2---:R-:W-:Y:S05]  /*8770*/  @!P0 NANOSLEEP.SYNCS 0x989680 ;  /* 0x009896800000895d */ /* 0x004fea0003900000 */
[----:B------:R-:W2:Y:S02]  /*8780*/  @!P0 SYNCS.PHASECHK.TRANS64 P0, [R0+URZ], R3 ;  /* 0x00000003000085a7 */ /* 0x000ea400080010ff */
[----:B--2---:R-:W-:Y:S05]  /*8790*/  @!P0 BRA `(.L_x_156) ;  /* 0xfffffffc00f08947 */ /* 0x004fea000383ffff */
[----:B------:R-:W-:Y:S05]  /*87a0*/  BRA `(.L_x_157) ;  /* 0xffffffa800c87947 */ /* 0x000fea000383ffff */
.L_x_56:
[----:B------:R-:W-:-:S07]  /*87b0*/  MOV R0, UR4 ;  /* 0x0000000400007c02 */ /* 0x000fce0008000f00 */
.L_x_158:
[----:B-1----:R1:W2:Y:S02]  /*87c0*/  SYNCS.PHASECHK.TRANS64.TRYWAIT P0, [R0+URZ], R3 ;  /* 0x00000003000075a7 */ /* 0x0022a400080011ff */
[----:B--2---:R-:W-:Y:S05]  /*87d0*/  @!P0 NANOSLEEP.SYNCS 0x989680 ;  /* 0x009896800000895d */ /* 0x004fea0003900000 */
[----:B------:R-:W2:Y:S02]  /*87e0*/  @!P0 SYNCS.PHASECHK.TRANS64 P0, [R0+URZ], R3 ;  /* 0x00000003000085a7 */ /* 0x000ea400080010ff */
[----:B--2---:R-:W-:Y:S05]  /*87f0*/  @!P0 BRA `(.L_x_158) ;  /* 0xfffffffc00f08947 */ /* 0x004fea000383ffff */
[----:B------:R-:W-:Y:S05]  /*8800*/  BRA `(.L_x_159) ;  /* 0xffffffa800d47947 */ /* 0x000fea000383ffff */
.L_x_57:
[----:B------:R-:W-:-:S07]  /*8810*/  MOV R0, UR4 ;  /* 0x0000000400007c02 */ /* 0x000fce0008000f00 */
.L_x_160:
[----:B-1----:R1:W2:Y:S02]  /*8820*/  SYNCS.PHASECHK.TRANS64.TRYWAIT P0, [R0+URZ], R3 ;  /* 0x00000003000075a7 */ /* 0x0022a400080011ff */
[----:B--2---:R-:W-:Y:S05]  /*8830*/  @!P0 NANOSLEEP.SYNCS 0x989680 ;  /* 0x009896800000895d */ /* 0x004fea0003900000 */
[----:B------:R-:W2:Y:S02]  /*8840*/  @!P0 SYNCS.PHASECHK.TRANS64 P0, [R0+URZ], R3 ;  /* 0x00000003000085a7 */ /* 0x000ea400080010ff */
[----:B--2---:R-:W-:Y:S05]  /*8850*/  @!P0 BRA `(.L_x_160) ;  /* 0xfffffffc00f08947 */ /* 0x004fea000383ffff */
[----:B------:R-:W-:Y:S05]  /*8860*/  BRA `(.L_x_161) ;  /* 0xffffffa800e07947 */ /* 0x000fea000383ffff */
.L_x_58:
[----:B------:R-:W-:-:S07]  /*8870*/  MOV R0, UR4 ;  /* 0x0000000400007c02 */ /* 0x000fce0008000f00 */
.L_x_162:
[----:B-1----:R1:W2:Y:S02]  /*8880*/  SYNCS.PHASECHK.TRANS64.TRYWAIT P0, [R0+URZ], R3 ;  /* 0x00000003000075a7 */ /* 0x0022a400080011ff */
[----:B--2---:R-:W-:Y:S05]  /*8890*/  @!P0 NANOSLEEP.SYNCS 0x989680 ;  /* 0x009896800000895d */ /* 0x004fea0003900000 */
[----:B------:R-:W2:Y:S02]  /*88a0*/  @!P0 SYNCS.PHASECHK.TRANS64 P0, [R0+URZ], R3 ;  /* 0x00000003000085a7 */ /* 0x000ea400080010ff */
[----:B--2---:R-:W-:Y:S05]  /*88b0*/  @!P0 BRA `(.L_x_162) ;  /* 0xfffffffc00f08947 */ /* 0x004fea000383ffff */
[----:B------:R-:W-:Y:S05]  /*88c0*/  BRA `(.L_x_163) ;  /* 0xffffffa800ec7947 */ /* 0x000fea000383ffff */
.L_x_59:
[----:B------:R-:W-:-:S07]  /*88d0*/  MOV R0, UR4 ;  /* 0x0000000400007c02 */ /* 0x000fce0008000f00 */
.L_x_164:
[----:B-1----:R1:W2:Y:S02]  /*88e0*/  SYNCS.PHASECHK.TRANS64.TRYWAIT P0, [R0+URZ], R3 ;  /* 0x00000003000075a7 */ /* 0x0022a400080011ff */
[----:B--2---:R-:W-:Y:S05]  /*88f0*/  @!P0 NANOSLEEP.SYNCS 0x989680 ;  /* 0x009896800000895d */ /* 0x004fea0003900000 */
[----:B------:R-:W2:Y:S02]  /*8900*/  @!P0 SYNCS.PHASECHK.TRANS64 P0, [R0+URZ], R3 ;  /* 0x00000003000085a7 */ /* 0x000ea400080010ff */
[----:B--2---:R-:W-:Y:S05]  /*8910*/  @!P0 BRA `(.L_x_164) ;  /* 0xfffffffc00f08947 */ /* 0x004fea000383ffff */
[----:B------:R-:W-:Y:S05]  /*8920*/  BRA `(.L_x_165) ;  /* 0xffffffa800f87947 */ /* 0x000fea000383ffff */
.L_x_60:
[----:B------:R-:W-:-:S07]  /*8930*/  MOV R0, UR4 ;  /* 0x0000000400007c02 */ /* 0x000fce0008000f00 */
.L_x_166:
[----:B-1----:R1:W2:Y:S02]  /*8940*/  SYNCS.PHASECHK.TRANS64.TRYWAIT P0, [R0+URZ], R3 ;  /* 0x00000003000075a7 */ /* 0x0022a400080011ff */
[----:B--2---:R-:W-:Y:S05]  /*8950*/  @!P0 NANOSLEEP.SYNCS 0x989680 ;  /* 0x009896800000895d */ /* 0x004fea0003900000 */
[----:B------:R-:W2:Y:S02]  /*8960*/  @!P0 SYNCS.PHASECHK.TRANS64 P0, [R0+URZ], R3 ;  /* 0x00000003000085a7 */ /* 0x000ea400080010ff */
[----:B--2---:R-:W-:Y:S05]  /*8970*/  @!P0 BRA `(.L_x_166) ;  /* 0xfffffffc00f08947 */ /* 0x004fea000383ffff */
[----:B------:R-:W-:Y:S05]  /*8980*/  BRA `(.L_x_167) ;  /* 0xffffffac00047947 */ /* 0x000fea000383ffff */
.L_x_61:
[----:B------:R-:W-:-:S07]  /*8990*/  MOV R0, UR4 ;  /* 0x0000000400007c02 */ /* 0x000fce0008000f00 */
.L_x_168:
[----:B-1----:R1:W2:Y:S02]  /*89a0*/  SYNCS.PHASECHK.TRANS64.TRYWAIT P0, [R0+URZ], R3 ;  /* 0x00000003000075a7 */ /* 0x0022a400080011ff */
[----:B--2---:R-:W-:Y:S05]  /*89b0*/  @!P0 NANOSLEEP.SYNCS 0x989680 ;  /* 0x009896800000895d */ /* 0x004fea0003900000 */
[----:B------:R-:W2:Y:S02]  /*89c0*/  @!P0 SYNCS.PHASECHK.TRANS64 P0, [R0+URZ], R3 ;  /* 0x00000003000085a7 */ /* 0x000ea400080010ff */
[----:B--2---:R-:W-:Y:S05]  /*89d0*/  @!P0 BRA `(.L_x_168) ;  /* 0xfffffffc00f08947 */ /* 0x004fea000383ffff */
[----:B------:R-:W-:Y:S05]  /*89e0*/  BRA `(.L_x_169) ;  /* 0xffffffac00107947 */ /* 0x000fea000383ffff */
.L_x_62:
[----:B------:R-:W-:-:S07]  /*89f0*/  MOV R0, UR4 ;  /* 0x0000000400007c02 */ /* 0x000fce0008000f00 */
.L_x_170:
[----:B-1----:R1:W2:Y:S02]  /*8a00*/  SYNCS.PHASECHK.TRANS64.TRYWAIT P0, [R0+URZ], R3 ;  /* 0x00000003000075a7 */ /* 0x0022a400080011ff */
[----:B--2---:R-:W-:Y:S05]  /*8a10*/  @!P0 NANOSLEEP.SYNCS 0x989680 ;  /* 0x009896800000895d */ /* 0x004fea0003900000 */
[----:B------:R-:W2:Y:S02]  /*8a20*/  @!P0 SYNCS.PHASECHK.TRANS64 P0, [R0+URZ], R3 ;  /* 0x00000003000085a7 */ /* 0x000ea400080010ff */
[----:B--2---:R-:W-:Y:S05]  /*8a30*/  @!P0 BRA `(.L_x_170) ;  /* 0xfffffffc00f08947 */ /* 0x004fea000383ffff */
[----:B------:R-:W-:Y:S05]  /*8a40*/  BRA `(.L_x_171) ;  /* 0xffffffac001c7947 */ /* 0x000fea000383ffff */
.L_x_65:
[----:B-1----:R1:W2:Y:S02]  /*8a50*/  SYNCS.PHASECHK.TRANS64.TRYWAIT P0, [R2+URZ+0x1c0], R4 ;  /* 0x0001c004020075a7 */ /* 0x0022a400080011ff */
[----:B--2---:R-:W-:Y:S05]  /*8a60*/  @!P0 NANOSLEEP.SYNCS 0x989680 ;  /* 0x009896800000895d */ /* 0x004fea0003900000 */
[----:B------:R-:W2:Y:S02]  /*8a70*/  @!P0 SYNCS.PHASECHK.TRANS64 P0, [R2+URZ+0x1c0], R4 ;  /* 0x0001c004020085a7 */ /* 0x000ea400080010ff */
[----:B--2---:R-:W-:Y:S05]  /*8a80*/  @!P0 BRA `(.L_x_65) ;  /* 0xfffffffc00f08947 */ /* 0x004fea000383ffff */
[----:B------:R-:W-:Y:S05]  /*8a90*/  BRA `(.L_x_172) ;  /* 0xffffffac00787947 */ /* 0x000fea000383ffff */
.L_x_66:
[----:B------:R-:W-:-:S07]  /*8aa0*/  MOV R2, UR5 ;  /* 0x0000000500027c02 */ /* 0x000fce0008000f00 */
.L_x_173:
[----:B-1----:R1:W2:Y:S02]  /*8ab0*/  SYNCS.PHASECHK.TRANS64.TRYWAIT P0, [R2+URZ+0x170], R5 ;  /* 0x00017005020075a7 */ /* 0x0022a400080011ff */
[----:B--2---:R-:W-:Y:S05]  /*8ac0*/  @!P0 NANOSLEEP.SYNCS 0x989680 ;  /* 0x009896800000895d */ /* 0x004fea0003900000 */
[----:B------:R-:W2:Y:S02]  /*8ad0*/  @!P0 SYNCS.PHASECHK.TRANS64 P0, [R2+URZ+0x170], R5 ;  /* 0x00017005020085a7 */ /* 0x000ea400080010ff */
[----:B--2---:R-:W-:Y:S05]  /*8ae0*/  @!P0 BRA `(.L_x_173) ;  /* 0xfffffffc00f08947 */ /* 0x004fea000383ffff */
[----:B------:R-:W-:Y:S05]  /*8af0*/  BRA `(.L_x_174) ;  /* 0xffffffac00887947 */ /* 0x000fea000383ffff */
.L_x_67:
[----:B-1----:R1:W2:Y:S02]  /*8b00*/  SYNCS.PHASECHK.TRANS64.TRYWAIT P1, [R2+URZ+0x160], R4 ;  /* 0x00016004020075a7 */ /* 0x0022a400080211ff */
[----:B--2---:R-:W-:Y:S05]  /*8b10*/  @!P1 NANOSLEEP.SYNCS 0x989680 ;  /* 0x009896800000995d */ /* 0x004fea0003900000 */
[----:B------:R-:W2:Y:S02]  /*8b20*/  @!P1 SYNCS.PHASECHK.TRANS64 P1, [R2+URZ+0x160], R4 ;  /* 0x00016004020095a7 */ /* 0x000ea400080210ff */
[----:B--2---:R-:W-:Y:S05]  /*8b30*/  @!P1 BRA `(.L_x_67) ;  /* 0xfffffffc00f09947 */ /* 0x004fea000383ffff */
[----:B------:R-:W-:Y:S05]  /*8b40*/  BRA `(.L_x_175) ;  /* 0xffffffac00b87947 */ /* 0x000fea000383ffff */
.L_x_70:
[----:B------:R-:W-:-:S07]  /*8b50*/  MOV R0, UR5 ;  /* 0x0000000500007c02 */ /* 0x000fce0008000f00 */
.L_x_176:
[----:B-1----:R1:W2:Y:S02]  /*8b60*/  SYNCS.PHASECHK.TRANS64.TRYWAIT P0, [R0+URZ+0x170], R2 ;  /* 0x00017002000075a7 */ /* 0x0022a400080011ff */
[----:B--2---:R-:W-:Y:S05]  /*8b70*/  @!P0 NANOSLEEP.SYNCS 0x989680 ;  /* 0x009896800000895d */ /* 0x004fea0003900000 */
[----:B------:R-:W2:Y:S02]  /*8b80*/  @!P0 SYNCS.PHASECHK.TRANS64 P0, [R0+URZ+0x170], R2 ;  /* 0x00017002000085a7 */ /* 0x000ea400080010ff */
[----:B--2---:R-:W-:Y:S05]  /*8b90*/  @!P0 BRA `(.L_x_176) ;  /* 0xfffffffc00f08947 */ /* 0x004fea000383ffff */
[----:B------:R-:W-:Y:S05]  /*8ba0*/  BRA `(.L_x_69) ;  /* 0xffffffb0000c7947 */ /* 0x000fea000383ffff */
.L_x_79:
[----:B-1----:R-:W-:-:S04]  /*8bb0*/  MOV R5, UR4 ;  /* 0x0000000400057c02 */ /* 0x002fc80008000f00 */
[----:B------:R1:W2:Y:S03]  /*8bc0*/  SYNCS.PHASECHK.TRANS64.TRYWAIT P0, [R5+URZ+0x8], R6 ;  /* 0x00000806050075a7 */ /* 0x0002a600080011ff */
[----:B--2---:R-:W-:Y:S05]  /*8bd0*/  @!P0 NANOSLEEP.SYNCS 0x989680 ;  /* 0x009896800000895d */ /* 0x004fea0003900000 */
[----:B------:R-:W2:Y:S02]  /*8be0*/  @!P0 SYNCS.PHASECHK.TRANS64 P0, [R5+URZ+0x8], R6 ;  /* 0x00000806050085a7 */ /* 0x000ea400080010ff */
[----:B--2---:R-:W-:Y:S05]  /*8bf0*/  @!P0 BRA `(.L_x_79) ;  /* 0xfffffffc00ec8947 */ /* 0x004fea000383ffff */
[----:B------:R-:W-:Y:S05]  /*8c00*/  BRA `(.L_x_78) ;  /* 0xffffffb000c07947 */ /* 0x000fea000383ffff */
.L_x_81:
[----:B------:R-:W-:Y:S01]  /*8c10*/  BSSY B0, `(.L_x_177) ;  /* 0x0000006000007945 */ /* 0x000fe20003800000 */
[----:B------:R-:W-:-:S07]  /*8c20*/  MOV R15, 0xffffffff ;  /* 0xffffffff000f7802 */ /* 0x000fce0000000f00 */
[----:B-1---5:R-:W-:Y:S05]  /*8c30*/  WARPSYNC.COLLECTIVE R15, `(.L_x_178) ;  /* 0x000000000f0c7348 */ /* 0x022fea0003c00000 */
[----:B------:R-:W-:Y:S02]  /*8c40*/  ELECT P6, UR79, PT ;  /* 0x00000000004f782f */ /* 0x000fe400038c0000 */
[----:B------:R-:W-:Y:S01]  /*8c50*/  MOV R14, UR79 ;  /* 0x0000004f000e7c02 */ /* 0x000fe20008000f00 */
[----:B-1---5:R-:W-:Y:S10]  /*8c60*/  ENDCOLLECTIVE ;  /* 0x000000000000791b */ /* 0x022ff40003800000 */
.L_x_178:
[----:B------:R-:W-:Y:S05]  /*8c70*/  BSYNC B0 ;  /* 0x0000000000007941 */ /* 0x000fea0003800000 */
.L_x_177:
[----:B------:R-:W-:Y:S01]  /*8c80*/  PLOP3.LUT P0, PT, P6, PT, PT, 0x80, 0x8 ;  /* 0x000000000008781c */ /* 0x000fe2000370f070 */
[----:B------:R-:W-:-:S12]  /*8c90*/  BRA `(.L_x_179) ;  /* 0xffffffb000ec7947 */ /* 0x000fd8000383ffff */
.L_x_83:
[----:B-1----:R-:W-:-:S04]  /*8ca0*/  MOV R0, UR4 ;  /* 0x0000000400007c02 */ /* 0x002fc80008000f00 */
[----:B------:R1:W2:Y:S03]  /*8cb0*/  SYNCS.PHASECHK.TRANS64.TRYWAIT P0, [R0+URZ+0x8], R4 ;  /* 0x00000804000075a7 */ /* 0x0002a600080011ff */
[----:B--2---:R-:W-:Y:S05]  /*8cc0*/  @!P0 NANOSLEEP.SYNCS 0x989680 ;  /* 0x009896800000895d */ /* 0x004fea0003900000 */
[----:B------:R-:W2:Y:S02]  /*8cd0*/  @!P0 SYNCS.PHASECHK.TRANS64 P0, [R0+URZ+0x8], R4 ;  /* 0x00000804000085a7 */ /* 0x000ea400080010ff */
[----:B--2---:R-:W-:Y:S05]  /*8ce0*/  @!P0 BRA `(.L_x_83) ;  /* 0xfffffffc00ec8947 */ /* 0x004fea000383ffff */
[----:B------:R-:W-:Y:S05]  /*8cf0*/  BRA `(.L_x_82) ;  /* 0xffffffb000f07947 */ /* 0x000fea000383ffff */
.L_x_84:
[----:B-1----:R1:W2:Y:S02]  /*8d00*/  SYNCS.PHASECHK.TRANS64.TRYWAIT P0, [R0+URZ+0x160], R4 ;  /* 0x00016004000075a7 */ /* 0x0022a400080011ff */
[----:B--2---:R-:W-:Y:S05]  /*8d10*/  @!P0 NANOSLEEP.SYNCS 0x989680 ;  /* 0x009896800000895d */ /* 0x004fea0003900000 */
[----:B------:R-:W2:Y:S02]  /*8d20*/  @!P0 SYNCS.PHASECHK.TRANS64 P0, [R0+URZ+0x160], R4 ;  /* 0x00016004000085a7 */ /* 0x000ea400080010ff */
[----:B--2---:R-:W-:Y:S05]  /*8d30*/  @!P0 BRA `(.L_x_84) ;  /* 0xfffffffc00f08947 */ /* 0x004fea000383ffff */
[----:B------:R-:W-:Y:S05]  /*8d40*/  BRA `(.L_x_180) ;  /* 0xffffffb400cc7947 */ /* 0x000fea000383ffff */
.L_x_86:
[----:B------:R-:W-:-:S07]  /*8d50*/  MOV R0, UR8 ;  /* 0x0000000800007c02 */ /* 0x000fce0008000f00 */
.L_x_181:
[----:B-1----:R1:W2:Y:S02]  /*8d60*/  SYNCS.PHASECHK.TRANS64.TRYWAIT P0, [R0+URZ+0x1a0], R4 ;  /* 0x0001a004000075a7 */ /* 0x0022a400080011ff */
[----:B--2---:R-:W-:Y:S05]  /*8d70*/  @!P0 NANOSLEEP.SYNCS 0x989680 ;  /* 0x009896800000895d */ /* 0x004fea0003900000 */
[----:B------:R-:W2:Y:S02]  /*8d80*/  @!P0 SYNCS.PHASECHK.TRANS64 P0, [R0+URZ+0x1a0], R4 ;  /* 0x0001a004000085a7 */ /* 0x000ea400080010ff */
[----:B--2---:R-:W-:Y:S05]  /*8d90*/  @!P0 BRA `(.L_x_181) ;  /* 0xfffffffc00f08947 */ /* 0x004fea000383ffff */
[----:B------:R-:W-:Y:S05]  /*8da0*/  BRA `(.L_x_182) ;  /* 0xffffffb800187947 */ /* 0x000fea000383ffff */
.L_x_89:
[----:B------:R-:W-:Y:S07]  /*8db0*/  MOV R0, UR7 ;  /* 0x0000000700007c02 */ /* 0x000fee0008000f00 */
.L_x_183:
[----:B-1----:R1:W2:Y:S02]  /*8dc0*/  SYNCS.PHASECHK.TRANS64.TRYWAIT P0, [R0+URZ], R4 ;  /* 0x00000004000075a7 */ /* 0x0022a400080011ff */
[----:B--2---:R-:W-:Y:S05]  /*8dd0*/  @!P0 NANOSLEEP.SYNCS 0x989680 ;  /* 0x009896800000895d */ /* 0x004fea0003900000 */
[----:B------:R-:W2:Y:S02]  /*8de0*/  @!P0 SYNCS.PHASECHK.TRANS64 P0, [R0+URZ], R4 ;  /* 0x00000004000085a7 */ /* 0x000ea400080010ff */
[----:B--2---:R-:W-:Y:S05]  /*8df0*/  @!P0 BRA `(.L_x_183) ;  /* 0xfffffffc00f08947 */ /* 0x004fea000383ffff */
[----:B------:R-:W-:Y:S05]  /*8e00*/  BRA `(.L_x_88) ;  /* 0xffffffb8002c7947 */ /* 0x000fea000383ffff */
.L_x_93:
[----:B-1----:R-:W-:-:S07]  /*8e10*/  MOV R0, UR7 ;  /* 0x0000000700007c02 */ /* 0x002fce0008000f00 */
.L_x_184:
[----:B-1----:R1:W2:Y:S02]  /*8e20*/  SYNCS.PHASECHK.TRANS64.TRYWAIT P0, [R0+URZ], R2 ;  /* 0x00000002000075a7 */ /* 0x0022a400080011ff */
[----:B--2---:R-:W-:Y:S05]  /*8e30*/  @!P0 NANOSLEEP.SYNCS 0x989680 ;  /* 0x009896800000895d */ /* 0x004fea0003900000 */
[----:B------:R-:W2:Y:S02]  /*8e40*/  @!P0 SYNCS.PHASECHK.TRANS64 P0, [R0+URZ], R2 ;  /* 0x00000002000085a7 */ /* 0x000ea400080010ff */
[----:B--2---:R-:W-:Y:S05]  /*8e50*/  @!P0 BRA `(.L_x_184) ;  /* 0xfffffffc00f08947 */ /* 0x004fea000383ffff */
[----:B------:R-:W-:Y:S05]  /*8e60*/  BRA `(.L_x_185) ;  /* 0xffffffb800f87947 */ /* 0x000fea000383ffff */
.L_x_94:
[----:B------:R-:W-:-:S07]  /*8e70*/  MOV R0, UR7 ;  /* 0x0000000700007c02 */ /* 0x000fce0008000f00 */
.L_x_186:
[----:B-1----:R1:W2:Y:S02]  /*8e80*/  SYNCS.PHASECHK.TRANS64.TRYWAIT P0, [R0+URZ], R3 ;  /* 0x00000003000075a7 */ /* 0x0022a400080011ff */
[----:B--2---:R-:W-:Y:S05]  /*8e90*/  @!P0 NANOSLEEP.SYNCS 0x989680 ;  /* 0x009896800000895d */ /* 0x004fea0003900000 */
[----:B------:R-:W2:Y:S02]  /*8ea0*/  @!P0 SYNCS.PHASECHK.TRANS64 P0, [R0+URZ], R3 ;  /* 0x00000003000085a7 */ /* 0x000ea400080010ff */
[----:B--2---:R-:W-:Y:S05]  /*8eb0*/  @!P0 BRA `(.L_x_186) ;  /* 0xfffffffc00f08947 */ /* 0x004fea000383ffff */
[----:B------:R-:W-:Y:S05]  /*8ec0*/  BRA `(.L_x_187) ;  /* 0xffffffbc00047947 */ /* 0x000fea000383ffff */
.L_x_95:
[----:B------:R-:W-:-:S07]  /*8ed0*/  MOV R0, UR7 ;  /* 0x0000000700007c02 */ /* 0x000fce0008000f00 */
.L_x_188:
[----:B-1----:R1:W2:Y:S02]  /*8ee0*/  SYNCS.PHASECHK.TRANS64.TRYWAIT P0, [R0+URZ], R3 ;  /* 0x00000003000075a7 */ /* 0x0022a400080011ff */
[----:B--2---:R-:W-:Y:S05]  /*8ef0*/  @!P0 NANOSLEEP.SYNCS 0x989680 ;  /* 0x009896800000895d */ /* 0x004fea0003900000 */
[----:B------:R-:W2:Y:S02]  /*8f00*/  @!P0 SYNCS.PHASECHK.TRANS64 P0, [R0+URZ], R3 ;  /* 0x00000003000085a7 */ /* 0x000ea400080010ff */
[----:B--2---:R-:W-:Y:S05]  /*8f10*/  @!P0 BRA `(.L_x_188) ;  /* 0xfffffffc00f08947 */ /* 0x004fea000383ffff */
[----:B------:R-:W-:Y:S05]  /*8f20*/  BRA `(.L_x_189) ;  /* 0xffffffbc00107947 */ /* 0x000fea000383ffff */
.L_x_98:
[----:B------:R-:W-:-:S07]  /*8f30*/  MOV R0, UR6 ;  /* 0x0000000600007c02 */ /* 0x000fce0008000f00 */
.L_x_190:
[----:B-1----:R1:W2:Y:S02]  /*8f40*/  SYNCS.PHASECHK.TRANS64.TRYWAIT P1, [R0+URZ+0x1e0], R2 ;  /* 0x0001e002000075a7 */ /* 0x0022a400080211ff */
[----:B--2---:R-:W-:Y:S05]  /*8f50*/  @!P1 NANOSLEEP.SYNCS 0x989680 ;  /* 0x009896800000995d */ /* 0x004fea0003900000 */
[----:B------:R-:W2:Y:S02]  /*8f60*/  @!P1 SYNCS.PHASECHK.TRANS64 P1, [R0+URZ+0x1e0], R2 ;  /* 0x0001e002000095a7 */ /* 0x000ea400080210ff */
[----:B--2---:R-:W-:Y:S05]  /*8f70*/  @!P1 BRA `(.L_x_190) ;  /* 0xfffffffc00f09947 */ /* 0x004fea000383ffff */
[----:B------:R-:W-:Y:S05]  /*8f80*/  BRA `(.L_x_191) ;  /* 0xffffffbc005c7947 */ /* 0x000fea000383ffff */
.L_x_103:
[----:B---3--:R3:W1:Y:S02]  /*8f90*/  SYNCS.PHASECHK.TRANS64.TRYWAIT P0, [R7+URZ+0x160], R0 ;  /* 0x00016000070075a7 */ /* 0x00866400080011ff */
[----:B-1----:R-:W-:Y:S05]  /*8fa0*/  @!P0 NANOSLEEP.SYNCS 0x989680 ;  /* 0x009896800000895d */ /* 0x002fea0003900000 */
[----:B------:R-:W1:Y:S02]  /*8fb0*/  @!P0 SYNCS.PHASECHK.TRANS64 P0, [R7+URZ+0x160], R0 ;  /* 0x00016000070085a7 */ /* 0x000e6400080010ff */
[----:B-1----:R-:W-:Y:S05]  /*8fc0*/  @!P0 BRA `(.L_x_103) ;  /* 0xfffffffc00f08947 */ /* 0x002fea000383ffff */
[----:B------:R-:W-:Y:S05]  /*8fd0*/  BRA `(.L_x_192) ;  /* 0xffffffc000747947 */ /* 0x000fea000383ffff */
.L_x_106:
[----:B-1----:R-:W-:Y:S07]  /*8fe0*/  MOV R0, UR19 ;  /* 0x0000001300007c02 */ /* 0x002fee0008000f00 */
.L_x_193:
[----:B-1----:R1:W2:Y:S02]  /*8ff0*/  SYNCS.PHASECHK.TRANS64.TRYWAIT P2, [R0+URZ+0x158], R7 ;  /* 0x00015807000075a7 */ /* 0x0022a400080411ff */
[----:B--2---:R-:W-:Y:S05]  /*9000*/  @!P2 NANOSLEEP.SYNCS 0x989680 ;  /* 0x009896800000a95d */ /* 0x004fea0003900000 */
[----:B------:R-:W2:Y:S02]  /*9010*/  @!P2 SYNCS.PHASECHK.TRANS64 P2, [R0+URZ+0x158], R7 ;  /* 0x000158070000a5a7 */ /* 0x000ea400080410ff */
[----:B--2---:R-:W-:Y:S05]  /*9020*/  @!P2 BRA `(.L_x_193) ;  /* 0xfffffffc00f0a947 */ /* 0x004fea000383ffff */
[----:B------:R-:W-:Y:S05]  /*9030*/  BRA `(.L_x_105) ;  /* 0xffffffc400bc7947 */ /* 0x000fea000383ffff */
.L_x_109:
[----:B-1----:R-:W-:Y:S07]  /*9040*/  MOV R0, UR19 ;  /* 0x0000001300007c02 */ /* 0x002fee0008000f00 */
.L_x_194:
[----:B-1----:R1:W2:Y:S02]  /*9050*/  SYNCS.PHASECHK.TRANS64.TRYWAIT P0, [R0+URZ+0x148], R6 ;  /* 0x00014806000075a7 */ /* 0x0022a400080011ff */
[----:B--2---:R-:W-:Y:S05]  /*9060*/  @!P0 NANOSLEEP.SYNCS 0x989680 ;  /* 0x009896800000895d */ /* 0x004fea0003900000 */
[----:B------:R-:W2:Y:S02]  /*9070*/  @!P0 SYNCS.PHASECHK.TRANS64 P0, [R0+URZ+0x148], R6 ;  /* 0x00014806000085a7 */ /* 0x000ea400080010ff */
[----:B--2---:R-:W-:Y:S05]  /*9080*/  @!P0 BRA `(.L_x_194) ;  /* 0xfffffffc00f08947 */ /* 0x004fea000383ffff */
[----:B------:R-:W-:Y:S05]  /*9090*/  BRA `(.L_x_195) ;  /* 0xffffffc800087947 */ /* 0x000fea000383ffff */
.L_x_112:
[----:B--2---:R2:W4:Y:S02]  /*90a0*/  SYNCS.PHASECHK.TRANS64.TRYWAIT P0, [R3+URZ+0x160], R0 ;  /* 0x00016000030075a7 */ /* 0x00452400080011ff */
[----:B----4-:R-:W-:Y:S05]  /*90b0*/  @!P0 NANOSLEEP.SYNCS 0x989680 ;  /* 0x009896800000895d */ /* 0x010fea0003900000 */
[----:B------:R-:W4:Y:S02]  /*90c0*/  @!P0 SYNCS.PHASECHK.TRANS64 P0, [R3+URZ+0x160], R0 ;  /* 0x00016000030085a7 */ /* 0x000f2400080010ff */
[----:B----4-:R-:W-:Y:S05]  /*90d0*/  @!P0 BRA `(.L_x_112) ;  /* 0xfffffffc00f08947 */ /* 0x010fea000383ffff */
[----:B------:R-:W-:Y:S05]  /*90e0*/  BRA `(.L_x_196) ;  /* 0xffffffcc00547947 */ /* 0x000fea000383ffff */
.L_x_123:
[----:B-1----:R-:W-:Y:S04]  /*90f0*/  MOV R0, UR57 ;  /* 0x0000003900007c02 */ /* 0x002fe80008000f00 */
[----:B------:R1:W2:Y:S03]  /*9100*/  SYNCS.PHASECHK.TRANS64.TRYWAIT P1, [R0+URZ+0x140], R3 ;  /* 0x00014003000075a7 */ /* 0x0002a600080211ff */
[----:B--2---:R-:W-:Y:S05]  /*9110*/  @!P1 NANOSLEEP.SYNCS 0x989680 ;  /* 0x009896800000995d */ /* 0x004fea0003900000 */
[----:B------:R-:W2:Y:S02]  /*9120*/  @!P1 SYNCS.PHASECHK.TRANS64 P1, [R0+URZ+0x140], R3 ;  /* 0x00014003000095a7 */ /* 0x000ea400080210ff */
[----:B--2---:R-:W-:Y:S05]  /*9130*/  @!P1 BRA `(.L_x_123) ;  /* 0xfffffffc00ec9947 */ /* 0x004fea000383ffff */
[----:B------:R-:W-:Y:S05]  /*9140*/  BRA `(.L_x_122) ;  /* 0xffffffd800807947 */ /* 0x000fea000383ffff */
.L_x_125:
[----:B------:R1:W1:Y:S02]  /*9150*/  SYNCS.PHASECHK.TRANS64.TRYWAIT P1, [R149+URZ+0x180], R4 ;  /* 0x00018004950075a7 */ /* 0x00026400080211ff */
[----:B-1----:R-:W-:Y:S05]  /*9160*/  @!P1 NANOSLEEP.SYNCS 0x989680 ;  /* 0x009896800000995d */ /* 0x002fea0003900000 */
[----:B------:R-:W1:Y:S02]  /*9170*/  @!P1 SYNCS.PHASECHK.TRANS64 P1, [R149+URZ+0x180], R4 ;  /* 0x00018004950095a7 */ /* 0x000e6400080210ff */
[----:B-1----:R-:W-:Y:S05]  /*9180*/  @!P1 BRA `(.L_x_125) ;  /* 0xfffffffc00f09947 */ /* 0x002fea000383ffff */
[----:B------:R-:W-:Y:S05]  /*9190*/  BRA `(.L_x_124) ;  /* 0xffffffd800c47947 */ /* 0x000fea000383ffff */
        .weak           $__internal_0_$__cuda_sm10x_tcgen05_guardrail_trap_col_being_dealloced_not_returned_by_alloc
        .type           $__internal_0_$__cuda_sm10x_tcgen05_guardrail_trap_col_being_dealloced_not_returned_by_alloc,@function
        .size           $__internal_0_$__cuda_sm10x_tcgen05_guardrail_trap_col_being_dealloced_not_returned_by_alloc,($__internal_1_$__cuda_sm10x_tcgen05_guardrail_trap_phase_invalid_during_alloc - $__internal_0_$__cuda_sm10x_tcgen05_guardrail_trap_col_being_dealloced_not_returned_by_alloc)
$__internal_0_$__cuda_sm10x_tcgen05_guardrail_trap_col_being_dealloced_not_returned_by_alloc:
[----:B------:R-:W-:Y:S05]  /*91a0*/  BPT.TRAP 0x1 ;  /* 0x000000040000795c */ /* 0x000fea0000300000 */
[----:B------:R-:W-:-:S04]  /*91b0*/  HFMA2 R3, -RZ, RZ, 0, 0 ;  /* 0x00000000ff037431 */ /* 0x000fc800000001ff */
[----:B------:R-:W-:Y:S05]  /*91c0*/  RET.REL.NODEC R2 `(_ZN7cutlass13device_kernelINS_4gemm6kernel13GemmUniversalIN4cute5tupleIJiiiiEEENS1_10collective13CollectiveMmaINS1_35MainloopSm100TmaUmmaWarpSpecializedILi20ELi2ELi4ENS5_IJNS4_1CILi4EEESB_NSA_ILi1EEEEEEEENS5_IJNSA_ILi256EEENSA_ILi64EEESG_EEEaNS5_IJlSC_lEEEaSI_NS4_8TiledMMAINS4_8MMA_AtomIJNS4_21SM100_MMA_S8_2x1SM_SSIaaiLi256ELi64ELNS4_4UMMA5MajorE0ELSN_0ELNSM_8SaturateE0EEEEEENS4_6LayoutINS5_IJSC_SC_SC_EEENS5_IJNSA_ILi0EEEST_ST_EEEEENS5_IJNS4_10UnderscoreESW_SW_EEEEENS4_28SM100_TMA_2SM_LOAD_MULTICASTENS4_14ComposedLayoutINS4_7SwizzleILi2ELi4ELi3EEENS4_18smem_ptr_flag_bitsILi8EEENSR_INS5_IJNSA_ILi8EEESG_EEENS5_IJSG_SC_EEEEEEEvNS4_8identityESZ_S19_vS1A_EENS_8epilogue10collective18CollectiveEpilogueINS1C_23Sm100TmaWarpSpecializedILi1ELi1ELi64ELb0ELb0EEEJNS5_IJNSA_ILi128EEESG_SG_EEENS5_IJNSR_IS1H_SC_EENSR_ISG_SC_EEEEEaSI_aSI_NS1C_6fusion15FusionCallbacksIS1G_NS1M_17LinearCombinationIaiaiLNS_15FloatRoundStyleE2EEES1I_S1L_JEEENS4_5SM1004TMEM4LOAD26SM100_TMEM_LOAD_32dp32b64xENS4_13SM90_TMA_LOADES19_NS4_39AutoVectorizingCopyWithAssumedAlignmentILi128EEENS4_14SM90_TMA_STOREES19_S1Y_S1Y_EEEvvEEEEvNT_6ParamsE) ;  /* 0xffffff6c028c7950 */ /* 0x000fea0003c3ffff */
        .weak           $__internal_1_$__cuda_sm10x_tcgen05_guardrail_trap_phase_invalid_during_alloc
        .type           $__internal_1_$__cuda_sm10x_tcgen05_guardrail_trap_phase_invalid_during_alloc,@function
        .size           $__internal_1_$__cuda_sm10x_tcgen05_guardrail_trap_phase_invalid_during_alloc,($__internal_2_$__cuda_sm10x_tcgen05_guardrail_trap_unallocated_columns_being_dealloced - $__internal_1_$__cuda_sm10x_tcgen05_guardrail_trap_phase_invalid_during_alloc)
$__internal_1_$__cuda_sm10x_tcgen05_guardrail_trap_phase_invalid_during_alloc:
[----:B------:R-:W-:Y:S05]  /*91d0*/  BPT.TRAP 0x1 ;  /* 0x000000040000795c */ /* 0x000fea0000300000 */
[----:B------:R-:W-:-:S04]  /*91e0*/  MOV R5, 0x0 ;  /* 0x0000000000057802 */ /* 0x000fc80000000f00 */
[----:B------:R-:W-:Y:S05]  /*91f0*/  RET.REL.NODEC R4 `(_ZN7cutlass13device_kernelINS_4gemm6kernel13GemmUniversalIN4cute5tupleIJiiiiEEENS1_10collective13CollectiveMmaINS1_35MainloopSm100TmaUmmaWarpSpecializedILi20ELi2ELi4ENS5_IJNS4_1CILi4EEESB_NSA_ILi1EEEEEEEENS5_IJNSA_ILi256EEENSA_ILi64EEESG_EEEaNS5_IJlSC_lEEEaSI_NS4_8TiledMMAINS4_8MMA_AtomIJNS4_21SM100_MMA_S8_2x1SM_SSIaaiLi256ELi64ELNS4_4UMMA5MajorE0ELSN_0ELNSM_8SaturateE0EEEEEENS4_6LayoutINS5_IJSC_SC_SC_EEENS5_IJNSA_ILi0EEEST_ST_EEEEENS5_IJNS4_10UnderscoreESW_SW_EEEEENS4_28SM100_TMA_2SM_LOAD_MULTICASTENS4_14ComposedLayoutINS4_7SwizzleILi2ELi4ELi3EEENS4_18smem_ptr_flag_bitsILi8EEENSR_INS5_IJNSA_ILi8EEESG_EEENS5_IJSG_SC_EEEEEEEvNS4_8identityESZ_S19_vS1A_EENS_8epilogue10collective18CollectiveEpilogueINS1C_23Sm100TmaWarpSpecializedILi1ELi1ELi64ELb0ELb0EEEJNS5_IJNSA_ILi128EEESG_SG_EEENS5_IJNSR_IS1H_SC_EENSR_ISG_SC_EEEEEaSI_aSI_NS1C_6fusion15FusionCallbacksIS1G_NS1M_17LinearCombinationIaiaiLNS_15FloatRoundStyleE2EEES1I_S1L_JEEENS4_5SM1004TMEM4LOAD26SM100_TMEM_LOAD_32dp32b64xENS4_13SM90_TMA_LOADES19_NS4_39AutoVectorizingCopyWithAssumedAlignmentILi128EEENS4_14SM90_TMA_STOREES19_S1Y_S1Y_EEEvvEEEEvNT_6ParamsE) ;  /* 0xffffff6c04807950 */ /* 0x000fea0003c3ffff */
        .weak           $__internal_2_$__cuda_sm10x_tcgen05_guardrail_trap_unallocated_columns_being_dealloced
        .type           $__internal_2_$__cuda_sm10x_tcgen05_guardrail_trap_unallocated_columns_being_dealloced,@function
        .size           $__internal_2_$__cuda_sm10x_tcgen05_guardrail_trap_unallocated_columns_being_dealloced,(.L_x_198 - $__internal_2_$__cuda_sm10x_tcgen05_guardrail_trap_unallocated_columns_being_dealloced)
$__internal_2_$__cuda_sm10x_tcgen05_guardrail_trap_unallocated_columns_being_dealloced:
[----:B------:R-:W-:Y:S05]  /*9200*/  BPT.TRAP 0x1 ;  /* 0x000000040000795c */ /* 0x000fea0000300000 */
[----:B------:R-:W-:-:S04]  /*9210*/  HFMA2 R3, -RZ, RZ, 0, 0 ;  /* 0x00000000ff037431 */ /* 0x000fc800000001ff */
[----:B------:R-:W-:Y:S05]  /*9220*/  RET.REL.NODEC R2 `(_ZN7cutlass13device_kernelINS_4gemm6kernel13GemmUniversalIN4cute5tupleIJiiiiEEENS1_10collective13CollectiveMmaINS1_35MainloopSm100TmaUmmaWarpSpecializedILi20ELi2ELi4ENS5_IJNS4_1CILi4EEESB_NSA_ILi1EEEEEEEENS5_IJNSA_ILi256EEENSA_ILi64EEESG_EEEaNS5_IJlSC_lEEEaSI_NS4_8TiledMMAINS4_8MMA_AtomIJNS4_21SM100_MMA_S8_2x1SM_SSIaaiLi256ELi64ELNS4_4UMMA5MajorE0ELSN_0ELNSM_8SaturateE0EEEEEENS4_6LayoutINS5_IJSC_SC_SC_EEENS5_IJNSA_ILi0EEEST_ST_EEEEENS5_IJNS4_10UnderscoreESW_SW_EEEEENS4_28SM100_TMA_2SM_LOAD_MULTICASTENS4_14ComposedLayoutINS4_7SwizzleILi2ELi4ELi3EEENS4_18smem_ptr_flag_bitsILi8EEENSR_INS5_IJNSA_ILi8EEESG_EEENS5_IJSG_SC_EEEEEEEvNS4_8identityESZ_S19_vS1A_EENS_8epilogue10collective18CollectiveEpilogueINS1C_23Sm100TmaWarpSpecializedILi1ELi1ELi64ELb0ELb0EEEJNS5_IJNSA_ILi128EEESG_SG_EEENS5_IJNSR_IS1H_SC_EENSR_ISG_SC_EEEEEaSI_aSI_NS1C_6fusion15FusionCallbacksIS1G_NS1M_17LinearCombinationIaiaiLNS_15FloatRoundStyleE2EEES1I_S1L_JEEENS4_5SM1004TMEM4LOAD26SM100_TMEM_LOAD_32dp32b64xENS4_13SM90_TMA_LOADES19_NS4_39AutoVectorizingCopyWithAssumedAlignmentILi128EEENS4_14SM90_TMA_STOREES19_S1Y_S1Y_EEEvvEEEEvNT_6ParamsE) ;  /* 0xffffff6c02747950 */ /* 0x000fea0003c3ffff */
.L_x_197:
[----:B------:R-:W-:-:S00]  /*9230*/  BRA `(.L_x_197) ;  /* 0xfffffffc00fc7947 */ /* 0x000fc0000383ffff */
[----:B------:R-:W-:-:S00]  /*9240*/  NOP ;  /* 0x0000000000007918 */ /* 0x000fc00000000000 */
        /* <DEDUP_REMOVED lines=11> */
.L_x_198:


//--------------------- .nv.global.init           --------------------------
	.section	.nv.global.init,"aw",@progbits
.nv.global.init:
	.type		$str$27,@object
	.size		$str$27,($str$28 - $str$27)
$str$27:
        /*0000*/ 	.byte	0x28, 0x61, 0x64, 0x64, 0x72, 0x65, 0x73, 0x73, 0x20, 0x26, 0x20, 0x6d, 0x61, 0x73, 0x6b, 0x29
        /*0010*/ 	.byte	0x20, 0x3d, 0x3d, 0x20, 0x30, 0x00
	.type		$str$28,@object
	.size		$str$28,($str$26 - $str$28)
$str$28:
        /*0016*/ 	.byte	0x2f, 0x74, 0x6d, 0x70, 0x2f, 0x63, 0x75, 0x74, 0x6c, 0x61, 0x73, 0x73, 0x5f, 0x73, 0x77, 0x65
        /*0026*/ 	.byte	0x65, 0x70, 0x5f, 0x73, 0x72, 0x63, 0x2f, 0x69, 0x6e, 0x63, 0x6c, 0x75, 0x64, 0x65, 0x2f, 0x63
        /*0036*/ 	.byte	0x75, 0x74, 0x65, 0x2f, 0x70, 0x6f, 0x69, 0x6e, 0x74, 0x65, 0x72, 0x5f, 0x66, 0x6c, 0x61, 0x67
        /*0046*/ 	.byte	0x67, 0x65, 0x64, 0x2e, 0x68, 0x70, 0x70, 0x00
	.type		$str$26,@object
	.size		$str$26,($str$25 - $str$26)
$str$26:
        /*004e*/ 	.byte	0x2f, 0x74, 0x6d, 0x70, 0x2f, 0x63, 0x75, 0x74, 0x6c, 0x61, 0x73, 0x73, 0x5f, 0x73, 0x77, 0x65
        /*005e*/ 	.byte	0x65, 0x70, 0x5f, 0x73, 0x72, 0x63, 0x2f, 0x69, 0x6e, 0x63, 0x6c, 0x75, 0x64, 0x65, 0x2f, 0x63
        /*006e*/ 	.byte	0x75, 0x74, 0x65, 0x2f, 0x61, 0x74, 0x6f, 0x6d, 0x2f, 0x63, 0x6f, 0x70, 0x79, 0x5f, 0x74, 0x72
        /*007e*/ 	.byte	0x61, 0x69, 0x74, 0x73, 0x5f, 0x73, 0x6d, 0x31, 0x30, 0x30, 0x2e, 0x68, 0x70, 0x70, 0x00
	.type		$str$25,@object
	.size		$str$25,(__unnamed_1 - $str$25)
$str$25:
        /*008d*/ 	.byte	0x28, 0x28, 0x75, 0x69, 0x6e, 0x74, 0x33, 0x32, 0x5f, 0x74, 0x28, 0x74, 0x68, 0x72, 0x65, 0x61
        /*009d*/ 	.byte	0x64, 0x49, 0x64, 0x78, 0x2e, 0x78, 0x29, 0x20, 0x2f, 0x20, 0x33, 0x32, 0x29, 0x20, 0x25, 0x20
        /*00ad*/ 	.byte	0x34, 0x29, 0x20, 0x3d, 0x3d, 0x20, 0x28, 0x28, 0x28, 0x74, 0x6d, 0x65, 0x6d, 0x5f, 0x61, 0x64
        /*00bd*/ 	.byte	0x64, 0x72, 0x20, 0x3e, 0x3e, 0x20, 0x31, 0x36, 0x29, 0x20, 0x2f, 0x20, 0x33, 0x32, 0x29, 0x20
        /*00cd*/ 	.byte	0x25, 0x20, 0x34, 0x29, 0x00
	.type		__unnamed_1,@object
	.size		__unnamed_1,(__unnamed_2 - __unnamed_1)
__unnamed_1:
        /*00d2*/ 	.byte	0x61, 0x75, 0x74, 0x6f, 0x20, 0x63, 0x75, 0x74, 0x65, 0x3a, 0x3a, 0x61, 0x73, 0x5f, 0x70, 0x6f
        /* <DEDUP_REMOVED lines=24> */
        /*0262*/ 	.byte	0x5d, 0x00
	.type		__unnamed_2,@object
	.size		__unnamed_2,(.L_2 - __unnamed_2)
__unnamed_2:
        /* <DEDUP_REMOVED lines=42> */
        /*0504*/ 	.byte	0x43, 0x3c, 0x30, 0x3e, 0x3e, 0x3e, 0x3e, 0x5d, 0x00
.L_2:


//--------------------- .nv.shared._ZN7cutlass13device_kernelINS_4gemm6kernel13GemmUniversalIN4cute5tupleIJiiiiEEENS1_10collective13CollectiveMmaINS1_35MainloopSm100TmaUmmaWarpSpecializedILi20ELi2ELi4ENS5_IJNS4_1CILi4EEESB_NSA_ILi1EEEEEEEENS5_IJNSA_ILi256EEENSA_ILi64EEESG_EEEaNS5_IJlSC_lEEEaSI_NS4_8TiledMMAINS4_8MMA_AtomIJNS4_21SM100_MMA_S8_2x1SM_SSIaaiLi256ELi64ELNS4_4UMMA5MajorE0ELSN_0ELNSM_8SaturateE0EEEEEENS4_6LayoutINS5_IJSC_SC_SC_EEENS5_IJNSA_ILi0EEEST_ST_EEEEENS5_IJNS4_10UnderscoreESW_SW_EEEEENS4_28SM100_TMA_2SM_LOAD_MULTICASTENS4_14ComposedLayoutINS4_7SwizzleILi2ELi4ELi3EEENS4_18smem_ptr_flag_bitsILi8EEENSR_INS5_IJNSA_ILi8EEESG_EEENS5_IJSG_SC_EEEEEEEvNS4_8identityESZ_S19_vS1A_EENS_8epilogue10collective18CollectiveEpilogueINS1C_23Sm100TmaWarpSpecializedILi1ELi1ELi64ELb0ELb0EEEJNS5_IJNSA_ILi128EEESG_SG_EEENS5_IJNSR_IS1H_SC_EENSR_ISG_SC_EEEEEaSI_aSI_NS1C_6fusion15FusionCallbacksIS1G_NS1M_17LinearCombinationIaiaiLNS_15FloatRoundStyleE2EEES1I_S1L_JEEENS4_5SM1004TMEM4LOAD26SM100_TMEM_LOAD_32dp32b64xENS4_13SM90_TMA_LOADES19_NS4_39AutoVectorizingCopyWithAssumedAlignmentILi128EEENS4_14SM90_TMA_STOREES19_S1Y_S1Y_EEEvvEEEEvNT_6ParamsE --------------------------
	.section	.nv.shared._ZN7cutlass13device_kernelINS_4gemm6kernel13GemmUniversalIN4cute5tupleIJiiiiEEENS1_10collective13CollectiveMmaINS1_35MainloopSm100TmaUmmaWarpSpecializedILi20ELi2ELi4ENS5_IJNS4_1CILi4EEESB_NSA_ILi1EEEEEEEENS5_IJNSA_ILi256EEENSA_ILi64EEESG_EEEaNS5_IJlSC_lEEEaSI_NS4_8TiledMMAINS4_8MMA_AtomIJNS4_21SM100_MMA_S8_2x1SM_SSIaaiLi256ELi64ELNS4_4UMMA5MajorE0ELSN_0ELNSM_8SaturateE0EEEEEENS4_6LayoutINS5_IJSC_SC_SC_EEENS5_IJNSA_ILi0EEEST_ST_EEEEENS5_IJNS4_10UnderscoreESW_SW_EEEEENS4_28SM100_TMA_2SM_LOAD_MULTICASTENS4_14ComposedLayoutINS4_7SwizzleILi2ELi4ELi3EEENS4_18smem_ptr_flag_bitsILi8EEENSR_INS5_IJNSA_ILi8EEESG_EEENS5_IJSG_SC_EEEEEEEvNS4_8identityESZ_S19_vS1A_EENS_8epilogue10collective18CollectiveEpilogueINS1C_23Sm100TmaWarpSpecializedILi1ELi1ELi64ELb0ELb0EEEJNS5_IJNSA_ILi128EEESG_SG_EEENS5_IJNSR_IS1H_SC_EENSR_ISG_SC_EEEEEaSI_aSI_NS1C_6fusion15FusionCallbacksIS1G_NS1M_17LinearCombinationIaiaiLNS_15FloatRoundStyleE2EEES1I_S1L_JEEENS4_5SM1004TMEM4LOAD26SM100_TMEM_LOAD_32dp32b64xENS4_13SM90_TMA_LOADES19_NS4_39AutoVectorizingCopyWithAssumedAlignmentILi128EEENS4_14SM90_TMA_STOREES19_S1Y_S1Y_EEEvvEEEEvNT_6ParamsE,"aw",@nobits
	.sectionflags	@""
	.align	16
	.zero		1024


//--------------------- .nv.shared.reserved.0     --------------------------
	.section	.nv.shared.reserved.0,"aw",@nobits
	.weak		__nv_reservedSMEM_offset_0_alias
	.size		__nv_reservedSMEM_offset_0_alias, 0, 64
	.other		__nv_reservedSMEM_offset_0_alias,@"STO_CUDA_RESERVED_SHARED STV_DEFAULT"
__nv_reservedSMEM_offset_0_alias:
	.zero		0
.nv.shared.reserved.0:
	.zero		64
	.weak		__nv_reservedSMEM_tcgen05_partition
	.type		__nv_reservedSMEM_tcgen05_partition,@object
	.size		__nv_reservedSMEM_tcgen05_partition,(.L_0 - __nv_reservedSMEM_tcgen05_partition)
__nv_reservedSMEM_tcgen05_partition:
	.zero		32
.L_0:


//--------------------- .nv.global                --------------------------
	.section	.nv.global,"aw",@nobits
.nv.global:
	.type		_ZN40_INTERNAL_bacd7d86_4_k_cu_d2ae768d_340154cute1_E,@object
	.size		_ZN40_INTERNAL_bacd7d86_4_k_cu_d2ae768d_340154cute1_E,(_ZN40_INTERNAL_bacd7d86_4_k_cu_d2ae768d_340154cuda3std3__45__cpo6cbeginE - _ZN40_INTERNAL_bacd7d86_4_k_cu_d2ae768d_340154cute1_E)
_ZN40_INTERNAL_bacd7d86_4_k_cu_d2ae768d_340154cute1_E:
	.zero		1
	.type		_ZN40_INTERNAL_bacd7d86_4_k_cu_d2ae768d_340154cuda3std3__45__cpo6cbeginE,@object
	.size		_ZN40_INTERNAL_bacd7d86_4_k_cu_d2ae768d_340154cuda3std3__45__cpo6cbeginE,(_ZN40_INTERNAL_bacd7d86_4_k_cu_d2ae768d_340154cuda3std3__48in_placeE - _ZN40_INTERNAL_bacd7d86_4_k_cu_d2ae768d_340154cuda3std3__45__cpo6cbeginE)
_ZN40_INTERNAL_bacd7d86_4_k_cu_d2ae768d_340154cuda3std3__45__cpo6cbeginE:
	.zero		1
	.type		_ZN40_INTERNAL_bacd7d86_4_k_cu_d2ae768d_340154cuda3std3__48in_placeE,@object
	.size		_ZN40_INTERNAL_bacd7d86_4_k_cu_d2ae768d_340154cuda3std3__48in_placeE,(_ZN40_INTERNAL_bacd7d86_4_k_cu_d2ae768d_340154cuda3std6ranges3__45__cpo9iter_moveE - _ZN40_INTERNAL_bacd7d86_4_k_cu_d2ae768d_340154cuda3std3__48in_placeE)
_ZN40_INTERNAL_bacd7d86_4_k_cu_d2ae768d_340154cuda3std3__48in_placeE:
	.zero		1
	.type		_ZN40_INTERNAL_bacd7d86_4_k_cu_d2ae768d_340154cuda3std6ranges3__45__cpo9iter_moveE,@object
	.size		_ZN40_INTERNAL_bacd7d86_4_k_cu_d2ae768d_340154cuda3std6ranges3__45__cpo9iter_moveE,(_ZN40_INTERNAL_bacd7d86_4_k_cu_d2ae768d_340154cuda3std3__45__cpo5beginE - _ZN40_INTERNAL_bacd7d86_4_k_cu_d2ae768d_340154cuda3std6ranges3__45__cpo9iter_moveE)
_ZN40_INTERNAL_bacd7d86_4_k_cu_d2ae768d_340154cuda3std6ranges3__45__cpo9iter_moveE:
	.zero		1
	.type		_ZN40_INTERNAL_bacd7d86_4_k_cu_d2ae768d_340154cuda3std3__45__cpo5beginE,@object
	.size		_ZN40_INTERNAL_bacd7d86_4_k_cu_d2ae768d_340154cuda3std3__45__cpo5beginE,(_ZN40_INTERNAL_bacd7d86_4_k_cu_d2ae768d_340154cuda3std3__442_GLOBAL__N__bacd7d86_4_k_cu_d2ae768d_340156ignoreE - _ZN40_INTERNAL_bacd7d86_4_k_cu_d2ae768d_340154cuda3std3__45__cpo5beginE)
_ZN40_INTERNAL_bacd7d86_4_k_cu_d2ae768d_340154cuda3std3__45__cpo5beginE:
	.zero		1
	.type		_ZN40_INTERNAL_bacd7d86_4_k_cu_d2ae768d_340154cuda3std3__442_GLOBAL__N__bacd7d86_4_k_cu_d2ae768d_340156ignoreE,@object
	.size		_ZN40_INTERNAL_bacd7d86_4_k_cu_d2ae768d_340154cuda3std3__442_GLOBAL__N__bacd7d86_4_k_cu_d2ae768d_340156ignoreE,(_ZN40_INTERNAL_bacd7d86_4_k_cu_d2ae768d_340154cute7productE - _ZN40_INTERNAL_bacd7d86_4_k_cu_d2ae768d_340154cuda3std3__442_GLOBAL__N__bacd7d86_4_k_cu_d2ae768d_340156ignoreE)
_ZN40_INTERNAL_bacd7d86_4_k_cu_d2ae768d_340154cuda3std3__442_GLOBAL__N__bacd7d86_4_k_cu_d2ae768d_340156ignoreE:
	.zero		1
	.type		_ZN40_INTERNAL_bacd7d86_4_k_cu_d2ae768d_340154cute7productE,@object
	.size		_ZN40_INTERNAL_bacd7d86_4_k_cu_d2ae768d_340154cute7productE,(_ZN40_INTERNAL_bacd7d86_4_k_cu_d2ae768d_340154cuda3std3__45__cpo3endE - _ZN40_INTERNAL_bacd7d86_4_k_cu_d2ae768d_340154cute7productE)
_ZN40_INTERNAL_bacd7d86_4_k_cu_d2ae768d_340154cute7productE:
	.zero		1
	.type		_ZN40_INTERNAL_bacd7d86_4_k_cu_d2ae768d_340154cuda3std3__45__cpo3endE,@object
	.size		_ZN40_INTERNAL_bacd7d86_4_k_cu_d2ae768d_340154cuda3std3__45__cpo3endE,(_ZN40_INTERNAL_bacd7d86_4_k_cu_d2ae768d_340154cuda3std3__419piecewise_constructE - _ZN40_INTERNAL_bacd7d86_4_k_cu_d2ae768d_340154cuda3std3__45__cpo3endE)
_ZN40_INTERNAL_bacd7d86_4_k_cu_d2ae768d_340154cuda3std3__45__cpo3endE:
	.zero		1
	.type		_ZN40_INTERNAL_bacd7d86_4_k_cu_d2ae768d_340154cuda3std3__419piecewise_constructE,@object
	.size		_ZN40_INTERNAL_bacd7d86_4_k_cu_d2ae768d_340154cuda3std3__419piecewise_constructE,(_ZN40_INTERNAL_bacd7d86_4_k_cu_d2ae768d_340154cuda3std3__45__cpo4cendE - _ZN40_INTERNAL_bacd7d86_4_k_cu_d2ae768d_340154cuda3std3__419piecewise_constructE)
_ZN40_INTERNAL_bacd7d86_4_k_cu_d2ae768d_340154cuda3std3__419piecewise_constructE:
	.zero		1
	.type		_ZN40_INTERNAL_bacd7d86_4_k_cu_d2ae768d_340154cuda3std3__45__cpo4cendE,@object
	.size		_ZN40_INTERNAL_bacd7d86_4_k_cu_d2ae768d_340154cuda3std3__45__cpo4cendE,(_ZN40_INTERNAL_bacd7d86_4_k_cu_d2ae768d_340154cuda3std6ranges3__45__cpo4swapE - _ZN40_INTERNAL_bacd7d86_4_k_cu_d2ae768d_340154cuda3std3__45__cpo4cendE)
_ZN40_INTERNAL_bacd7d86_4_k_cu_d2ae768d_340154cuda3std3__45__cpo4cendE:
	.zero		1
	.type		_ZN40_INTERNAL_bacd7d86_4_k_cu_d2ae768d_340154cuda3std6ranges3__45__cpo4swapE,@object
	.size		_ZN40_INTERNAL_bacd7d86_4_k_cu_d2ae768d_340154cuda3std6ranges3__45__cpo4swapE,(.L_10 - _ZN40_INTERNAL_bacd7d86_4_k_cu_d2ae768d_340154cuda3std6ranges3__45__cpo4swapE)
_ZN40_INTERNAL_bacd7d86_4_k_cu_d2ae768d_340154cuda3std6ranges3__45__cpo4swapE:
	.zero		1
.L_10:


//--------------------- .nv.constant0._ZN7cutlass13device_kernelINS_4gemm6kernel13GemmUniversalIN4cute5tupleIJiiiiEEENS1_10collective13CollectiveMmaINS1_35MainloopSm100TmaUmmaWarpSpecializedILi20ELi2ELi4ENS5_IJNS4_1CILi4EEESB_NSA_ILi1EEEEEEEENS5_IJNSA_ILi256EEENSA_ILi64EEESG_EEEaNS5_IJlSC_lEEEaSI_NS4_8TiledMMAINS4_8MMA_AtomIJNS4_21SM100_MMA_S8_2x1SM_SSIaaiLi256ELi64ELNS4_4UMMA5MajorE0ELSN_0ELNSM_8SaturateE0EEEEEENS4_6LayoutINS5_IJSC_SC_SC_EEENS5_IJNSA_ILi0EEEST_ST_EEEEENS5_IJNS4_10UnderscoreESW_SW_EEEEENS4_28SM100_TMA_2SM_LOAD_MULTICASTENS4_14ComposedLayoutINS4_7SwizzleILi2ELi4ELi3EEENS4_18smem_ptr_flag_bitsILi8EEENSR_INS5_IJNSA_ILi8EEESG_EEENS5_IJSG_SC_EEEEEEEvNS4_8identityESZ_S19_vS1A_EENS_8epilogue10collective18CollectiveEpilogueINS1C_23Sm100TmaWarpSpecializedILi1ELi1ELi64ELb0ELb0EEEJNS5_IJNSA_ILi128EEESG_SG_EEENS5_IJNSR_IS1H_SC_EENSR_ISG_SC_EEEEEaSI_aSI_NS1C_6fusion15FusionCallbacksIS1G_NS1M_17LinearCombinationIaiaiLNS_15FloatRoundStyleE2EEES1I_S1L_JEEENS4_5SM1004TMEM4LOAD26SM100_TMEM_LOAD_32dp32b64xENS4_13SM90_TMA_LOADES19_NS4_39AutoVectorizingCopyWithAssumedAlignmentILi128EEENS4_14SM90_TMA_STOREES19_S1Y_S1Y_EEEvvEEEEvNT_6ParamsE --------------------------
	.section	.nv.constant0._ZN7cutlass13device_kernelINS_4gemm6kernel13GemmUniversalIN4cute5tupleIJiiiiEEENS1_10collective13CollectiveMmaINS1_35MainloopSm100TmaUmmaWarpSpecializedILi20ELi2ELi4ENS5_IJNS4_1CILi4EEESB_NSA_ILi1EEEEEEEENS5_IJNSA_ILi256EEENSA_ILi64EEESG_EEEaNS5_IJlSC_lEEEaSI_NS4_8TiledMMAINS4_8MMA_AtomIJNS4_21SM100_MMA_S8_2x1SM_SSIaaiLi256ELi64ELNS4_4UMMA5MajorE0ELSN_0ELNSM_8SaturateE0EEEEEENS4_6LayoutINS5_IJSC_SC_SC_EEENS5_IJNSA_ILi0EEEST_ST_EEEEENS5_IJNS4_10UnderscoreESW_SW_EEEEENS4_28SM100_TMA_2SM_LOAD_MULTICASTENS4_14ComposedLayoutINS4_7SwizzleILi2ELi4ELi3EEENS4_18smem_ptr_flag_bitsILi8EEENSR_INS5_IJNSA_ILi8EEESG_EEENS5_IJSG_SC_EEEEEEEvNS4_8identityESZ_S19_vS1A_EENS_8epilogue10collective18CollectiveEpilogueINS1C_23Sm100TmaWarpSpecializedILi1ELi1ELi64ELb0ELb0EEEJNS5_IJNSA_ILi128EEESG_SG_EEENS5_IJNSR_IS1H_SC_EENSR_ISG_SC_EEEEEaSI_aSI_NS1C_6fusion15FusionCallbacksIS1G_NS1M_17LinearCombinationIaiaiLNS_15FloatRoundStyleE2EEES1I_S1L_JEEENS4_5SM1004TMEM4LOAD26SM100_TMEM_LOAD_32dp32b64xENS4_13SM90_TMA_LOADES19_NS4_39AutoVectorizingCopyWithAssumedAlignmentILi128EEENS4_14SM90_TMA_STOREES19_S1Y_S1Y_EEEvvEEEEvNT_6ParamsE,"a",@progbits
	.sectionflags	@""
	.align	4
.nv.constant0._ZN7cutlass13device_kernelINS_4gemm6kernel13GemmUniversalIN4cute5tupleIJiiiiEEENS1_10collective13CollectiveMmaINS1_35MainloopSm100TmaUmmaWarpSpecializedILi20ELi2ELi4ENS5_IJNS4_1CILi4EEESB_NSA_ILi1EEEEEEEENS5_IJNSA_ILi256EEENSA_ILi64EEESG_EEEaNS5_IJlSC_lEEEaSI_NS4_8TiledMMAINS4_8MMA_AtomIJNS4_21SM100_MMA_S8_2x1SM_SSIaaiLi256ELi64ELNS4_4UMMA5MajorE0ELSN_0ELNSM_8SaturateE0EEEEEENS4_6LayoutINS5_IJSC_SC_SC_EEENS5_IJNSA_ILi0EEEST_ST_EEEEENS5_IJNS4_10UnderscoreESW_SW_EEEEENS4_28SM100_TMA_2SM_LOAD_MULTICASTENS4_14ComposedLayoutINS4_7SwizzleILi2ELi4ELi3EEENS4_18smem_ptr_flag_bitsILi8EEENSR_INS5_IJNSA_ILi8EEESG_EEENS5_IJSG_SC_EEEEEEEvNS4_8identityESZ_S19_vS1A_EENS_8epilogue10collective18CollectiveEpilogueINS1C_23Sm100TmaWarpSpecializedILi1ELi1ELi64ELb0ELb0EEEJNS5_IJNSA_ILi128EEESG_SG_EEENS5_IJNSR_IS1H_SC_EENSR_ISG_SC_EEEEEaSI_aSI_NS1C_6fusion15FusionCallbacksIS1G_NS1M_17LinearCombinationIaiaiLNS_15FloatRoundStyleE2EEES1I_S1L_JEEENS4_5SM1004TMEM4LOAD26SM100_TMEM_LOAD_32dp32b64xENS4_13SM90_TMA_LOADES19_NS4_39AutoVectorizingCopyWithAssumedAlignmentILi128EEENS4_14SM90_TMA_STOREES19_S1Y_S1Y_EEEvvEEEEvNT_6ParamsE:
	.zero		2944


//--------------------- SYMBOLS --------------------------

	.type		.nv.reservedSmem.offset0,@object
	.size		.nv.reservedSmem.offset0,0x4
	.type		.nv.reservedSmem.cap,@object
	.size		.nv.reservedSmem.cap,0x4
	.type		__assertfail,@function
